	.target	sm_90a

	.elftype	@"ET_EXEC"


//--------------------- .note.nv.tkinfo           --------------------------
	.section	.note.nv.tkinfo,"",@"SHT_NOTE"
	.sectionflags	@"SHF_NOTE_NV_TKINFO"
	.tkinfo
        /*0018*/ 	.word	0x00000002
        /*0030*/ 	.string	""
        /*0030*/ 	.string	"ptxas"
        /*0030*/ 	.string	"Cuda compilation tools, release 13.0, V13.0.88"
        /*0030*/ 	.string	"Build cuda_13.0.r13.0/compiler.36424714_0"
        /*0030*/ 	.string	"-arch sm_90a -m 64 "



//--------------------- .note.nv.cuinfo           --------------------------
	.section	.note.nv.cuinfo,"",@"SHT_NOTE"
	.sectionflags	@"SHF_NOTE_NV_CUINFO"
        /*0018*/ 	.short	0x0002
        /*001a*/ 	.short	0x005a
        /*001c*/ 	.short	0x0082
	.zero		2


//--------------------- .nv.info                  --------------------------
	.section	.nv.info,"",@"SHT_CUDA_INFO"
	.align	4


	//----- nvinfo : EIATTR_REGCOUNT
	.align		4
        /*0000*/ 	.byte	0x04, 0x2f
        /*0002*/ 	.short	(.L_12 - .L_11)
	.align		4
.L_11:
        /*0004*/ 	.word	index@(_ZN7cutlass13device_kernelIN5flash19enable_sm80_to_sm89INS1_16FlashAttnFwdSm80INS1_25CollectiveMainloopFwdSm80ILi4ELi1ELb0EN4cute5tupleIJNS5_1CILi128EEENS7_ILi48EEENS7_ILi96EEEEEELi96ENS_6half_tEfNS_4arch4Sm80ELb1ELb0ELb0ELb1ELb0ELb1ELb1ELb1EEENS1_21CollectiveEpilogueFwdINS6_IJS8_SA_S9_EEENS6_IJNS7_ILi1EEESI_SI_EEESC_SE_Li128ELb1ELb1ELb1ELb0EEENS1_36VarlenDynamicPersistentTileSchedulerILi128ELi48ELi128ELi128ELb1ELb1ELb0ELb1ELb1ELb1EEEEEEEEEvNT_6ParamsE)
        /*0008*/ 	.word	0x00000004


	//----- nvinfo : EIATTR_FRAME_SIZE
	.align		4
.L_12:
        /*000c*/ 	.byte	0x04, 0x11
        /*000e*/ 	.short	(.L_14 - .L_13)
	.align		4
.L_13:
        /*0010*/ 	.word	index@(_ZN7cutlass13device_kernelIN5flash19enable_sm80_to_sm89INS1_16FlashAttnFwdSm80INS1_25CollectiveMainloopFwdSm80ILi4ELi1ELb0EN4cute5tupleIJNS5_1CILi128EEENS7_ILi48EEENS7_ILi96EEEEEELi96ENS_6half_tEfNS_4arch4Sm80ELb1ELb0ELb0ELb1ELb0ELb1ELb1ELb1EEENS1_21CollectiveEpilogueFwdINS6_IJS8_SA_S9_EEENS6_IJNS7_ILi1EEESI_SI_EEESC_SE_Li128ELb1ELb1ELb1ELb0EEENS1_36VarlenDynamicPersistentTileSchedulerILi128ELi48ELi128ELi128ELb1ELb1ELb0ELb1ELb1ELb1EEEEEEEEEvNT_6ParamsE)
        /*0014*/ 	.word	0x00000000


	//----- nvinfo : EIATTR_REGCOUNT
	.align		4
.L_14:
        /*0018*/ 	.byte	0x04, 0x2f
        /*001a*/ 	.short	(.L_16 - .L_15)
	.align		4
.L_15:
        /*001c*/ 	.word	index@(_ZN7cutlass13device_kernelIN5flash19enable_sm80_to_sm89INS1_16FlashAttnFwdSm80INS1_25CollectiveMainloopFwdSm80ILi4ELi1ELb0EN4cute5tupleIJNS5_1CILi128EEENS7_ILi48EEENS7_ILi96EEEEEELi96ENS_6half_tEfNS_4arch4Sm80ELb1ELb0ELb0ELb1ELb0ELb0ELb1ELb1EEENS1_21CollectiveEpilogueFwdINS6_IJS8_SA_S9_EEENS6_IJNS7_ILi1EEESI_SI_EEESC_SE_Li128ELb1ELb1ELb1ELb0EEENS1_36VarlenDynamicPersistentTileSchedulerILi128ELi48ELi128ELi128ELb1ELb1ELb0ELb1ELb1ELb1EEEEEEEEEvNT_6ParamsE)
        /*0020*/ 	.word	0x00000004


	//----- nvinfo : EIATTR_FRAME_SIZE
	.align		4
.L_16:
        /*0024*/ 	.byte	0x04, 0x11
        /*0026*/ 	.short	(.L_18 - .L_17)
	.align		4
.L_17:
        /*0028*/ 	.word	index@(_ZN7cutlass13device_kernelIN5flash19enable_sm80_to_sm89INS1_16FlashAttnFwdSm80INS1_25CollectiveMainloopFwdSm80ILi4ELi1ELb0EN4cute5tupleIJNS5_1CILi128EEENS7_ILi48EEENS7_ILi96EEEEEELi96ENS_6half_tEfNS_4arch4Sm80ELb1ELb0ELb0ELb1ELb0ELb0ELb1ELb1EEENS1_21CollectiveEpilogueFwdINS6_IJS8_SA_S9_EEENS6_IJNS7_ILi1EEESI_SI_EEESC_SE_Li128ELb1ELb1ELb1ELb0EEENS1_36VarlenDynamicPersistentTileSchedulerILi128ELi48ELi128ELi128ELb1ELb1ELb0ELb1ELb1ELb1EEEEEEEEEvNT_6ParamsE)
        /*002c*/ 	.word	0x00000000


	//----- nvinfo : EIATTR_REGCOUNT
	.align		4
.L_18:
        /*0030*/ 	.byte	0x04, 0x2f
        /*0032*/ 	.short	(.L_20 - .L_19)
	.align		4
.L_19:
        /*0034*/ 	.word	index@(_ZN7cutlass13device_kernelIN5flash19enable_sm80_to_sm89INS1_16FlashAttnFwdSm80INS1_25CollectiveMainloopFwdSm80ILi4ELi1ELb0EN4cute5tupleIJNS5_1CILi128EEENS7_ILi64EEENS7_ILi96EEEEEELi96ENS_6half_tEfNS_4arch4Sm80ELb1ELb0ELb0ELb0ELb0ELb0ELb1ELb1EEENS1_21CollectiveEpilogueFwdINS6_IJS8_SA_S9_EEENS6_IJNS7_ILi1EEESI_SI_EEESC_SE_Li128ELb0ELb1ELb1ELb0EEENS1_30DynamicPersistentTileSchedulerILi128ELi128ELb1ELb1ELb0EEEEEEEEEvNT_6ParamsE)
        /*0038*/ 	.word	0x00000004


	//----- nvinfo : EIATTR_FRAME_SIZE
	.align		4
.L_20:
        /*003c*/ 	.byte	0x04, 0x11
        /*003e*/ 	.short	(.L_22 - .L_21)
	.align		4
.L_21:
        /*0040*/ 	.word	index@(_ZN7cutlass13device_kernelIN5flash19enable_sm80_to_sm89INS1_16FlashAttnFwdSm80INS1_25CollectiveMainloopFwdSm80ILi4ELi1ELb0EN4cute5tupleIJNS5_1CILi128EEENS7_ILi64EEENS7_ILi96EEEEEELi96ENS_6half_tEfNS_4arch4Sm80ELb1ELb0ELb0ELb0ELb0ELb0ELb1ELb1EEENS1_21CollectiveEpilogueFwdINS6_IJS8_SA_S9_EEENS6_IJNS7_ILi1EEESI_SI_EEESC_SE_Li128ELb0ELb1ELb1ELb0EEENS1_30DynamicPersistentTileSchedulerILi128ELi128ELb1ELb1ELb0EEEEEEEEEvNT_6ParamsE)
        /*0044*/ 	.word	0x00000000


	//----- nvinfo : EIATTR_REGCOUNT
	.align		4
.L_22:
        /*0048*/ 	.byte	0x04, 0x2f
        /*004a*/ 	.short	(.L_24 - .L_23)
	.align		4
.L_23:
        /*004c*/ 	.word	index@(_ZN7cutlass13device_kernelIN5flash19enable_sm80_to_sm89INS1_16FlashAttnFwdSm80INS1_25CollectiveMainloopFwdSm80ILi4ELi1ELb0EN4cute5tupleIJNS5_1CILi128EEENS7_ILi48EEENS7_ILi96EEEEEELi96ENS_6half_tEfNS_4arch4Sm80ELb0ELb1ELb0ELb1ELb0ELb1ELb1ELb1EEENS1_21CollectiveEpilogueFwdINS6_IJS8_SA_S9_EEENS6_IJNS7_ILi1EEESI_SI_EEESC_SE_Li128ELb1ELb1ELb1ELb0EEENS1_36VarlenDynamicPersistentTileSchedulerILi128ELi48ELi128ELi128ELb1ELb1ELb0ELb1ELb0ELb1EEEEEEEEEvNT_6ParamsE)
        /*0050*/ 	.word	0x00000004


	//----- nvinfo : EIATTR_FRAME_SIZE
	.align		4
.L_24:
        /*0054*/ 	.byte	0x04, 0x11
        /*0056*/ 	.short	(.L_26 - .L_25)
	.align		4
.L_25:
        /*0058*/ 	.word	index@(_ZN7cutlass13device_kernelIN5flash19enable_sm80_to_sm89INS1_16FlashAttnFwdSm80INS1_25CollectiveMainloopFwdSm80ILi4ELi1ELb0EN4cute5tupleIJNS5_1CILi128EEENS7_ILi48EEENS7_ILi96EEEEEELi96ENS_6half_tEfNS_4arch4Sm80ELb0ELb1ELb0ELb1ELb0ELb1ELb1ELb1EEENS1_21CollectiveEpilogueFwdINS6_IJS8_SA_S9_EEENS6_IJNS7_ILi1EEESI_SI_EEESC_SE_Li128ELb1ELb1ELb1ELb0EEENS1_36VarlenDynamicPersistentTileSchedulerILi128ELi48ELi128ELi128ELb1ELb1ELb0ELb1ELb0ELb1EEEEEEEEEvNT_6ParamsE)
        /*005c*/ 	.word	0x00000000


	//----- nvinfo : EIATTR_REGCOUNT
	.align		4
.L_26:
        /*0060*/ 	.byte	0x04, 0x2f
        /*0062*/ 	.short	(.L_28 - .L_27)
	.align		4
.L_27:
        /*0064*/ 	.word	index@(_ZN7cutlass13device_kernelIN5flash19enable_sm80_to_sm89INS1_16FlashAttnFwdSm80INS1_25CollectiveMainloopFwdSm80ILi4ELi1ELb0EN4cute5tupleIJNS5_1CILi128EEENS7_ILi48EEENS7_ILi96EEEEEELi96ENS_6half_tEfNS_4arch4Sm80ELb0ELb1ELb0ELb1ELb0ELb0ELb1ELb1EEENS1_21CollectiveEpilogueFwdINS6_IJS8_SA_S9_EEENS6_IJNS7_ILi1EEESI_SI_EEESC_SE_Li128ELb1ELb1ELb1ELb0EEENS1_36VarlenDynamicPersistentTileSchedulerILi128ELi48ELi128ELi128ELb1ELb1ELb0ELb1ELb0ELb1EEEEEEEEEvNT_6ParamsE)
        /*0068*/ 	.word	0x00000004


	//----- nvinfo : EIATTR_FRAME_SIZE
	.align		4
.L_28:
        /*006c*/ 	.byte	0x04, 0x11
        /*006e*/ 	.short	(.L_30 - .L_29)
	.align		4
.L_29:
        /*0070*/ 	.word	index@(_ZN7cutlass13device_kernelIN5flash19enable_sm80_to_sm89INS1_16FlashAttnFwdSm80INS1_25CollectiveMainloopFwdSm80ILi4ELi1ELb0EN4cute5tupleIJNS5_1CILi128EEENS7_ILi48EEENS7_ILi96EEEEEELi96ENS_6half_tEfNS_4arch4Sm80ELb0ELb1ELb0ELb1ELb0ELb0ELb1ELb1EEENS1_21CollectiveEpilogueFwdINS6_IJS8_SA_S9_EEENS6_IJNS7_ILi1EEESI_SI_EEESC_SE_Li128ELb1ELb1ELb1ELb0EEENS1_36VarlenDynamicPersistentTileSchedulerILi128ELi48ELi128ELi128ELb1ELb1ELb0ELb1ELb0ELb1EEEEEEEEEvNT_6ParamsE)
        /*0074*/ 	.word	0x00000000


	//----- nvinfo : EIATTR_REGCOUNT
	.align		4
.L_30:
        /*0078*/ 	.byte	0x04, 0x2f
        /*007a*/ 	.short	(.L_32 - .L_31)
	.align		4
.L_31:
        /*007c*/ 	.word	index@(_ZN7cutlass13device_kernelIN5flash19enable_sm80_to_sm89INS1_16FlashAttnFwdSm80INS1_25CollectiveMainloopFwdSm80ILi4ELi1ELb0EN4cute5tupleIJNS5_1CILi128EEENS7_ILi48EEENS7_ILi96EEEEEELi96ENS_6half_tEfNS_4arch4Sm80ELb0ELb1ELb0ELb0ELb0ELb0ELb1ELb1EEENS1_21CollectiveEpilogueFwdINS6_IJS8_SA_S9_EEENS6_IJNS7_ILi1EEESI_SI_EEESC_SE_Li128ELb0ELb1ELb1ELb0EEENS1_19SingleTileSchedulerILb0ELb1ELb1ELi128EEEEEEEEEvNT_6ParamsE)
        /*0080*/ 	.word	0x00000004


	//----- nvinfo : EIATTR_FRAME_SIZE
	.align		4
.L_32:
        /*0084*/ 	.byte	0x04, 0x11
        /*0086*/ 	.short	(.L_34 - .L_33)
	.align		4
.L_33:
        /*0088*/ 	.word	index@(_ZN7cutlass13device_kernelIN5flash19enable_sm80_to_sm89INS1_16FlashAttnFwdSm80INS1_25CollectiveMainloopFwdSm80ILi4ELi1ELb0EN4cute5tupleIJNS5_1CILi128EEENS7_ILi48EEENS7_ILi96EEEEEELi96ENS_6half_tEfNS_4arch4Sm80ELb0ELb1ELb0ELb0ELb0ELb0ELb1ELb1EEENS1_21CollectiveEpilogueFwdINS6_IJS8_SA_S9_EEENS6_IJNS7_ILi1EEESI_SI_EEESC_SE_Li128ELb0ELb1ELb1ELb0EEENS1_19SingleTileSchedulerILb0ELb1ELb1ELi128EEEEEEEEEvNT_6ParamsE)
        /*008c*/ 	.word	0x00000000


	//----- nvinfo : EIATTR_REGCOUNT
	.align		4
.L_34:
        /*0090*/ 	.byte	0x04, 0x2f
        /*0092*/ 	.short	(.L_36 - .L_35)
	.align		4
.L_35:
        /*0094*/ 	.word	index@(_ZN7cutlass13device_kernelIN5flash19enable_sm80_to_sm89INS1_16FlashAttnFwdSm80INS1_25CollectiveMainloopFwdSm80ILi4ELi1ELb0EN4cute5tupleIJNS5_1CILi128EEENS7_ILi48EEENS7_ILi96EEEEEELi96ENS_6half_tEfNS_4arch4Sm80ELb0ELb0ELb0ELb1ELb0ELb1ELb1ELb1EEENS1_21CollectiveEpilogueFwdINS6_IJS8_SA_S9_EEENS6_IJNS7_ILi1EEESI_SI_EEESC_SE_Li128ELb1ELb1ELb1ELb0EEENS1_36VarlenDynamicPersistentTileSchedulerILi128ELi48ELi128ELi128ELb1ELb1ELb0ELb0ELb1ELb1EEEEEEEEEvNT_6ParamsE)
        /*0098*/ 	.word	0x00000004


	//----- nvinfo : EIATTR_FRAME_SIZE
	.align		4
.L_36:
        /*009c*/ 	.byte	0x04, 0x11
        /*009e*/ 	.short	(.L_38 - .L_37)
	.align		4
.L_37:
        /*00a0*/ 	.word	index@(_ZN7cutlass13device_kernelIN5flash19enable_sm80_to_sm89INS1_16FlashAttnFwdSm80INS1_25CollectiveMainloopFwdSm80ILi4ELi1ELb0EN4cute5tupleIJNS5_1CILi128EEENS7_ILi48EEENS7_ILi96EEEEEELi96ENS_6half_tEfNS_4arch4Sm80ELb0ELb0ELb0ELb1ELb0ELb1ELb1ELb1EEENS1_21CollectiveEpilogueFwdINS6_IJS8_SA_S9_EEENS6_IJNS7_ILi1EEESI_SI_EEESC_SE_Li128ELb1ELb1ELb1ELb0EEENS1_36VarlenDynamicPersistentTileSchedulerILi128ELi48ELi128ELi128ELb1ELb1ELb0ELb0ELb1ELb1EEEEEEEEEvNT_6ParamsE)
        /*00a4*/ 	.word	0x00000000


	//----- nvinfo : EIATTR_REGCOUNT
	.align		4
.L_38:
        /*00a8*/ 	.byte	0x04, 0x2f
        /*00aa*/ 	.short	(.L_40 - .L_39)
	.align		4
.L_39:
        /*00ac*/ 	.word	index@(_ZN7cutlass13device_kernelIN5flash19enable_sm80_to_sm89INS1_16FlashAttnFwdSm80INS1_25CollectiveMainloopFwdSm80ILi4ELi1ELb0EN4cute5tupleIJNS5_1CILi128EEENS7_ILi48EEENS7_ILi96EEEEEELi96ENS_6half_tEfNS_4arch4Sm80ELb0ELb0ELb0ELb1ELb0ELb0ELb1ELb1EEENS1_21CollectiveEpilogueFwdINS6_IJS8_SA_S9_EEENS6_IJNS7_ILi1EEESI_SI_EEESC_SE_Li128ELb1ELb1ELb1ELb0EEENS1_36VarlenDynamicPersistentTileSchedulerILi128ELi48ELi128ELi128ELb1ELb1ELb0ELb0ELb1ELb1EEEEEEEEEvNT_6ParamsE)
        /*00b0*/ 	.word	0x00000004


	//----- nvinfo : EIATTR_FRAME_SIZE
	.align		4
.L_40:
        /*00b4*/ 	.byte	0x04, 0x11
        /*00b6*/ 	.short	(.L_42 - .L_41)
	.align		4
.L_41:
        /*00b8*/ 	.word	index@(_ZN7cutlass13device_kernelIN5flash19enable_sm80_to_sm89INS1_16FlashAttnFwdSm80INS1_25CollectiveMainloopFwdSm80ILi4ELi1ELb0EN4cute5tupleIJNS5_1CILi128EEENS7_ILi48EEENS7_ILi96EEEEEELi96ENS_6half_tEfNS_4arch4Sm80ELb0ELb0ELb0ELb1ELb0ELb0ELb1ELb1EEENS1_21CollectiveEpilogueFwdINS6_IJS8_SA_S9_EEENS6_IJNS7_ILi1EEESI_SI_EEESC_SE_Li128ELb1ELb1ELb1ELb0EEENS1_36VarlenDynamicPersistentTileSchedulerILi128ELi48ELi128ELi128ELb1ELb1ELb0ELb0ELb1ELb1EEEEEEEEEvNT_6ParamsE)
        /*00bc*/ 	.word	0x00000000


	//----- nvinfo : EIATTR_REGCOUNT
	.align		4
.L_42:
        /*00c0*/ 	.byte	0x04, 0x2f
        /*00c2*/ 	.short	(.L_44 - .L_43)
	.align		4
.L_43:
        /*00c4*/ 	.word	index@(_ZN7cutlass13device_kernelIN5flash19enable_sm80_to_sm89INS1_16FlashAttnFwdSm80INS1_25CollectiveMainloopFwdSm80ILi4ELi1ELb0EN4cute5tupleIJNS5_1CILi128EEENS7_ILi64EEENS7_ILi96EEEEEELi96ENS_6half_tEfNS_4arch4Sm80ELb0ELb0ELb0ELb0ELb0ELb0ELb1ELb1EEENS1_21CollectiveEpilogueFwdINS6_IJS8_SA_S9_EEENS6_IJNS7_ILi1EEESI_SI_EEESC_SE_Li128ELb0ELb1ELb1ELb0EEENS1_19SingleTileSchedulerILb0ELb1ELb1ELi128EEEEEEEEEvNT_6ParamsE)
        /*00c8*/ 	.word	0x00000004


	//----- nvinfo : EIATTR_FRAME_SIZE
	.align		4
.L_44:
        /*00cc*/ 	.byte	0x04, 0x11
        /*00ce*/ 	.short	(.L_46 - .L_45)
	.align		4
.L_45:
        /*00d0*/ 	.word	index@(_ZN7cutlass13device_kernelIN5flash19enable_sm80_to_sm89INS1_16FlashAttnFwdSm80INS1_25CollectiveMainloopFwdSm80ILi4ELi1ELb0EN4cute5tupleIJNS5_1CILi128EEENS7_ILi64EEENS7_ILi96EEEEEELi96ENS_6half_tEfNS_4arch4Sm80ELb0ELb0ELb0ELb0ELb0ELb0ELb1ELb1EEENS1_21CollectiveEpilogueFwdINS6_IJS8_SA_S9_EEENS6_IJNS7_ILi1EEESI_SI_EEESC_SE_Li128ELb0ELb1ELb1ELb0EEENS1_19SingleTileSchedulerILb0ELb1ELb1ELi128EEEEEEEEEvNT_6ParamsE)
        /*00d4*/ 	.word	0x00000000


	//----- nvinfo : EIATTR_MIN_STACK_SIZE
	.align		4
.L_46:
        /*00d8*/ 	.byte	0x04, 0x12
        /*00da*/ 	.short	(.L_48 - .L_47)
	.align		4
.L_47:
        /*00dc*/ 	.word	index@(_ZN7cutlass13device_kernelIN5flash19enable_sm80_to_sm89INS1_16FlashAttnFwdSm80INS1_25CollectiveMainloopFwdSm80ILi4ELi1ELb0EN4cute5tupleIJNS5_1CILi128EEENS7_ILi64EEENS7_ILi96EEEEEELi96ENS_6half_tEfNS_4arch4Sm80ELb0ELb0ELb0ELb0ELb0ELb0ELb1ELb1EEENS1_21CollectiveEpilogueFwdINS6_IJS8_SA_S9_EEENS6_IJNS7_ILi1EEESI_SI_EEESC_SE_Li128ELb0ELb1ELb1ELb0EEENS1_19SingleTileSchedulerILb0ELb1ELb1ELi128EEEEEEEEEvNT_6ParamsE)
        /*00e0*/ 	.word	0x00000000


	//----- nvinfo : EIATTR_MIN_STACK_SIZE
	.align		4
.L_48:
        /*00e4*/ 	.byte	0x04, 0x12
        /*00e6*/ 	.short	(.L_50 - .L_49)
	.align		4
.L_49:
        /*00e8*/ 	.word	index@(_ZN7cutlass13device_kernelIN5flash19enable_sm80_to_sm89INS1_16FlashAttnFwdSm80INS1_25CollectiveMainloopFwdSm80ILi4ELi1ELb0EN4cute5tupleIJNS5_1CILi128EEENS7_ILi48EEENS7_ILi96EEEEEELi96ENS_6half_tEfNS_4arch4Sm80ELb0ELb0ELb0ELb1ELb0ELb0ELb1ELb1EEENS1_21CollectiveEpilogueFwdINS6_IJS8_SA_S9_EEENS6_IJNS7_ILi1EEESI_SI_EEESC_SE_Li128ELb1ELb1ELb1ELb0EEENS1_36VarlenDynamicPersistentTileSchedulerILi128ELi48ELi128ELi128ELb1ELb1ELb0ELb0ELb1ELb1EEEEEEEEEvNT_6ParamsE)
        /*00ec*/ 	.word	0x00000000


	//----- nvinfo : EIATTR_MIN_STACK_SIZE
	.align		4
.L_50:
        /*00f0*/ 	.byte	0x04, 0x12
        /*00f2*/ 	.short	(.L_52 - .L_51)
	.align		4
.L_51:
        /*00f4*/ 	.word	index@(_ZN7cutlass13device_kernelIN5flash19enable_sm80_to_sm89INS1_16FlashAttnFwdSm80INS1_25CollectiveMainloopFwdSm80ILi4ELi1ELb0EN4cute5tupleIJNS5_1CILi128EEENS7_ILi48EEENS7_ILi96EEEEEELi96ENS_6half_tEfNS_4arch4Sm80ELb0ELb0ELb0ELb1ELb0ELb1ELb1ELb1EEENS1_21CollectiveEpilogueFwdINS6_IJS8_SA_S9_EEENS6_IJNS7_ILi1EEESI_SI_EEESC_SE_Li128ELb1ELb1ELb1ELb0EEENS1_36VarlenDynamicPersistentTileSchedulerILi128ELi48ELi128ELi128ELb1ELb1ELb0ELb0ELb1ELb1EEEEEEEEEvNT_6ParamsE)
        /*00f8*/ 	.word	0x00000000


	//----- nvinfo : EIATTR_MIN_STACK_SIZE
	.align		4
.L_52:
        /*00fc*/ 	.byte	0x04, 0x12
        /*00fe*/ 	.short	(.L_54 - .L_53)
	.align		4
.L_53:
        /*0100*/ 	.word	index@(_ZN7cutlass13device_kernelIN5flash19enable_sm80_to_sm89INS1_16FlashAttnFwdSm80INS1_25CollectiveMainloopFwdSm80ILi4ELi1ELb0EN4cute5tupleIJNS5_1CILi128EEENS7_ILi48EEENS7_ILi96EEEEEELi96ENS_6half_tEfNS_4arch4Sm80ELb0ELb1ELb0ELb0ELb0ELb0ELb1ELb1EEENS1_21CollectiveEpilogueFwdINS6_IJS8_SA_S9_EEENS6_IJNS7_ILi1EEESI_SI_EEESC_SE_Li128ELb0ELb1ELb1ELb0EEENS1_19SingleTileSchedulerILb0ELb1ELb1ELi128EEEEEEEEEvNT_6ParamsE)
        /*0104*/ 	.word	0x00000000


	//----- nvinfo : EIATTR_MIN_STACK_SIZE
	.align		4
.L_54:
        /*0108*/ 	.byte	0x04, 0x12
        /*010a*/ 	.short	(.L_56 - .L_55)
	.align		4
.L_55:
        /*010c*/ 	.word	index@(_ZN7cutlass13device_kernelIN5flash19enable_sm80_to_sm89INS1_16FlashAttnFwdSm80INS1_25CollectiveMainloopFwdSm80ILi4ELi1ELb0EN4cute5tupleIJNS5_1CILi128EEENS7_ILi48EEENS7_ILi96EEEEEELi96ENS_6half_tEfNS_4arch4Sm80ELb0ELb1ELb0ELb1ELb0ELb0ELb1ELb1EEENS1_21CollectiveEpilogueFwdINS6_IJS8_SA_S9_EEENS6_IJNS7_ILi1EEESI_SI_EEESC_SE_Li128ELb1ELb1ELb1ELb0EEENS1_36VarlenDynamicPersistentTileSchedulerILi128ELi48ELi128ELi128ELb1ELb1ELb0ELb1ELb0ELb1EEEEEEEEEvNT_6ParamsE)
        /*0110*/ 	.word	0x00000000


	//----- nvinfo : EIATTR_MIN_STACK_SIZE
	.align		4
.L_56:
        /*0114*/ 	.byte	0x04, 0x12
        /*0116*/ 	.short	(.L_58 - .L_57)
	.align		4
.L_57:
        /*0118*/ 	.word	index@(_ZN7cutlass13device_kernelIN5flash19enable_sm80_to_sm89INS1_16FlashAttnFwdSm80INS1_25CollectiveMainloopFwdSm80ILi4ELi1ELb0EN4cute5tupleIJNS5_1CILi128EEENS7_ILi48EEENS7_ILi96EEEEEELi96ENS_6half_tEfNS_4arch4Sm80ELb0ELb1ELb0ELb1ELb0ELb1ELb1ELb1EEENS1_21CollectiveEpilogueFwdINS6_IJS8_SA_S9_EEENS6_IJNS7_ILi1EEESI_SI_EEESC_SE_Li128ELb1ELb1ELb1ELb0EEENS1_36VarlenDynamicPersistentTileSchedulerILi128ELi48ELi128ELi128ELb1ELb1ELb0ELb1ELb0ELb1EEEEEEEEEvNT_6ParamsE)
        /*011c*/ 	.word	0x00000000


	//----- nvinfo : EIATTR_MIN_STACK_SIZE
	.align		4
.L_58:
        /*0120*/ 	.byte	0x04, 0x12
        /*0122*/ 	.short	(.L_60 - .L_59)
	.align		4
.L_59:
        /*0124*/ 	.word	index@(_ZN7cutlass13device_kernelIN5flash19enable_sm80_to_sm89INS1_16FlashAttnFwdSm80INS1_25CollectiveMainloopFwdSm80ILi4ELi1ELb0EN4cute5tupleIJNS5_1CILi128EEENS7_ILi64EEENS7_ILi96EEEEEELi96ENS_6half_tEfNS_4arch4Sm80ELb1ELb0ELb0ELb0ELb0ELb0ELb1ELb1EEENS1_21CollectiveEpilogueFwdINS6_IJS8_SA_S9_EEENS6_IJNS7_ILi1EEESI_SI_EEESC_SE_Li128ELb0ELb1ELb1ELb0EEENS1_30DynamicPersistentTileSchedulerILi128ELi128ELb1ELb1ELb0EEEEEEEEEvNT_6ParamsE)
        /*0128*/ 	.word	0x00000000


	//----- nvinfo : EIATTR_MIN_STACK_SIZE
	.align		4
.L_60:
        /*012c*/ 	.byte	0x04, 0x12
        /*012e*/ 	.short	(.L_62 - .L_61)
	.align		4
.L_61:
        /*0130*/ 	.word	index@(_ZN7cutlass13device_kernelIN5flash19enable_sm80_to_sm89INS1_16FlashAttnFwdSm80INS1_25CollectiveMainloopFwdSm80ILi4ELi1ELb0EN4cute5tupleIJNS5_1CILi128EEENS7_ILi48EEENS7_ILi96EEEEEELi96ENS_6half_tEfNS_4arch4Sm80ELb1ELb0ELb0ELb1ELb0ELb0ELb1ELb1EEENS1_21CollectiveEpilogueFwdINS6_IJS8_SA_S9_EEENS6_IJNS7_ILi1EEESI_SI_EEESC_SE_Li128ELb1ELb1ELb1ELb0EEENS1_36VarlenDynamicPersistentTileSchedulerILi128ELi48ELi128ELi128ELb1ELb1ELb0ELb1ELb1ELb1EEEEEEEEEvNT_6ParamsE)
        /*0134*/ 	.word	0x00000000


	//----- nvinfo : EIATTR_MIN_STACK_SIZE
	.align		4
.L_62:
        /*0138*/ 	.byte	0x04, 0x12
        /*013a*/ 	.short	(.L_64 - .L_63)
	.align		4
.L_63:
        /*013c*/ 	.word	index@(_ZN7cutlass13device_kernelIN5flash19enable_sm80_to_sm89INS1_16FlashAttnFwdSm80INS1_25CollectiveMainloopFwdSm80ILi4ELi1ELb0EN4cute5tupleIJNS5_1CILi128EEENS7_ILi48EEENS7_ILi96EEEEEELi96ENS_6half_tEfNS_4arch4Sm80ELb1ELb0ELb0ELb1ELb0ELb1ELb1ELb1EEENS1_21CollectiveEpilogueFwdINS6_IJS8_SA_S9_EEENS6_IJNS7_ILi1EEESI_SI_EEESC_SE_Li128ELb1ELb1ELb1ELb0EEENS1_36VarlenDynamicPersistentTileSchedulerILi128ELi48ELi128ELi128ELb1ELb1ELb0ELb1ELb1ELb1EEEEEEEEEvNT_6ParamsE)
        /*0140*/ 	.word	0x00000000
.L_64:


//--------------------- .nv.compat                --------------------------
	.section	.nv.compat,"",@"SHT_CUDA_COMPAT_INFO"
	.align	4
        /*0000*/ 	.byte	0x02, 0x09, 0x01, 0x00, 0x02, 0x02, 0x01, 0x00, 0x02, 0x05, 0x05, 0x00, 0x03, 0x07, 0x01, 0x01
        /*0010*/ 	.byte	0x02, 0x03, 0x00, 0x00, 0x02, 0x06, 0x01, 0x00, 0x04, 0x0b, 0x08, 0x00, 0x00, 0x00, 0x00, 0x00
        /*0020*/ 	.byte	0x00, 0x00, 0x00, 0x00


//--------------------- .nv.info._ZN7cutlass13device_kernelIN5flash19enable_sm80_to_sm89INS1_16FlashAttnFwdSm80INS1_25CollectiveMainloopFwdSm80ILi4ELi1ELb0EN4cute5tupleIJNS5_1CILi128EEENS7_ILi64EEENS7_ILi96EEEEEELi96ENS_6half_tEfNS_4arch4Sm80ELb0ELb0ELb0ELb0ELb0ELb0ELb1ELb1EEENS1_21CollectiveEpilogueFwdINS6_IJS8_SA_S9_EEENS6_IJNS7_ILi1EEESI_SI_EEESC_SE_Li128ELb0ELb1ELb1ELb0EEENS1_19SingleTileSchedulerILb0ELb1ELb1ELi128EEEEEEEEEvNT_6ParamsE --------------------------
	.section	.nv.info._ZN7cutlass13device_kernelIN5flash19enable_sm80_to_sm89INS1_16FlashAttnFwdSm80INS1_25CollectiveMainloopFwdSm80ILi4ELi1ELb0EN4cute5tupleIJNS5_1CILi128EEENS7_ILi64EEENS7_ILi96EEEEEELi96ENS_6half_tEfNS_4arch4Sm80ELb0ELb0ELb0ELb0ELb0ELb0ELb1ELb1EEENS1_21CollectiveEpilogueFwdINS6_IJS8_SA_S9_EEENS6_IJNS7_ILi1EEESI_SI_EEESC_SE_Li128ELb0ELb1ELb1ELb0EEENS1_19SingleTileSchedulerILb0ELb1ELb1ELi128EEEEEEEEEvNT_6ParamsE,"",@"SHT_CUDA_INFO"
	.sectionflags	@""
	.align	4


	//----- nvinfo : EIATTR_CUDA_API_VERSION
	.align		4
        /*0000*/ 	.byte	0x04, 0x37
        /*0002*/ 	.short	(.L_66 - .L_65)
.L_65:
        /*0004*/ 	.word	0x00000082


	//----- nvinfo : EIATTR_KPARAM_INFO
	.align		4
.L_66:
        /*0008*/ 	.byte	0x04, 0x17
        /*000a*/ 	.short	(.L_68 - .L_67)
.L_67:
        /*000c*/ 	.word	0x00000000
        /*0010*/ 	.short	0x0000
        /*0012*/ 	.short	0x0000
        /*0014*/ 	.byte	0x00, 0xf0, 0x61, 0x10


	//----- nvinfo : EIATTR_SPARSE_MMA_MASK
	.align		4
.L_68:
        /*0018*/ 	.byte	0x03, 0x50
        /*001a*/ 	.short	0x0000


	//----- nvinfo : EIATTR_MAXREG_COUNT
	.align		4
        /*001c*/ 	.byte	0x03, 0x1b
        /*001e*/ 	.short	0x00ff


	//----- nvinfo : EIATTR_MERCURY_ISA_VERSION
	.align		4
        /*0020*/ 	.byte	0x03, 0x5f
        /*0022*/ 	.short	0x0101


	//----- nvinfo : EIATTR_EXIT_INSTR_OFFSETS
	.align		4
        /*0024*/ 	.byte	0x04, 0x1c
        /*0026*/ 	.short	(.L_70 - .L_69)


	//   ....[0]....
.L_69:
        /*0028*/ 	.word	0x00000010


	//----- nvinfo : EIATTR_MAX_THREADS
	.align		4
.L_70:
        /*002c*/ 	.byte	0x04, 0x05
        /*002e*/ 	.short	(.L_72 - .L_71)
.L_71:
        /*0030*/ 	.word	0x00000080
        /*0034*/ 	.word	0x00000001
        /*0038*/ 	.word	0x00000001


	//----- nvinfo : EIATTR_CBANK_PARAM_SIZE
	.align		4
.L_72:
        /*003c*/ 	.byte	0x03, 0x19
        /*003e*/ 	.short	0x0418


	//----- nvinfo : EIATTR_PARAM_CBANK
	.align		4
        /*0040*/ 	.byte	0x04, 0x0a
        /*0042*/ 	.short	(.L_74 - .L_73)
	.align		4
.L_73:
        /*0044*/ 	.word	index@(.nv.constant0._ZN7cutlass13device_kernelIN5flash19enable_sm80_to_sm89INS1_16FlashAttnFwdSm80INS1_25CollectiveMainloopFwdSm80ILi4ELi1ELb0EN4cute5tupleIJNS5_1CILi128EEENS7_ILi64EEENS7_ILi96EEEEEELi96ENS_6half_tEfNS_4arch4Sm80ELb0ELb0ELb0ELb0ELb0ELb0ELb1ELb1EEENS1_21CollectiveEpilogueFwdINS6_IJS8_SA_S9_EEENS6_IJNS7_ILi1EEESI_SI_EEESC_SE_Li128ELb0ELb1ELb1ELb0EEENS1_19SingleTileSchedulerILb0ELb1ELb1ELi128EEEEEEEEEvNT_6ParamsE)
        /*0048*/ 	.short	0x0210
        /*004a*/ 	.short	0x0418


	//----- nvinfo : EIATTR_SW_WAR
	.align		4
.L_74:
        /*004c*/ 	.byte	0x04, 0x36
        /*004e*/ 	.short	(.L_76 - .L_75)
.L_75:
        /*0050*/ 	.word	0x00000008
.L_76:


//--------------------- .nv.info._ZN7cutlass13device_kernelIN5flash19enable_sm80_to_sm89INS1_16FlashAttnFwdSm80INS1_25CollectiveMainloopFwdSm80ILi4ELi1ELb0EN4cute5tupleIJNS5_1CILi128EEENS7_ILi48EEENS7_ILi96EEEEEELi96ENS_6half_tEfNS_4arch4Sm80ELb0ELb0ELb0ELb1ELb0ELb0ELb1ELb1EEENS1_21CollectiveEpilogueFwdINS6_IJS8_SA_S9_EEENS6_IJNS7_ILi1EEESI_SI_EEESC_SE_Li128ELb1ELb1ELb1ELb0EEENS1_36VarlenDynamicPersistentTileSchedulerILi128ELi48ELi128ELi128ELb1ELb1ELb0ELb0ELb1ELb1EEEEEEEEEvNT_6ParamsE --------------------------
	.section	.nv.info._ZN7cutlass13device_kernelIN5flash19enable_sm80_to_sm89INS1_16FlashAttnFwdSm80INS1_25CollectiveMainloopFwdSm80ILi4ELi1ELb0EN4cute5tupleIJNS5_1CILi128EEENS7_ILi48EEENS7_ILi96EEEEEELi96ENS_6half_tEfNS_4arch4Sm80ELb0ELb0ELb0ELb1ELb0ELb0ELb1ELb1EEENS1_21CollectiveEpilogueFwdINS6_IJS8_SA_S9_EEENS6_IJNS7_ILi1EEESI_SI_EEESC_SE_Li128ELb1ELb1ELb1ELb0EEENS1_36VarlenDynamicPersistentTileSchedulerILi128ELi48ELi128ELi128ELb1ELb1ELb0ELb0ELb1ELb1EEEEEEEEEvNT_6ParamsE,"",@"SHT_CUDA_INFO"
	.sectionflags	@""
	.align	4


	//----- nvinfo : EIATTR_CUDA_API_VERSION
	.align		4
        /*0000*/ 	.byte	0x04, 0x37
        /*0002*/ 	.short	(.L_78 - .L_77)
.L_77:
        /*0004*/ 	.word	0x00000082


	//----- nvinfo : EIATTR_KPARAM_INFO
	.align		4
.L_78:
        /*0008*/ 	.byte	0x04, 0x17
        /*000a*/ 	.short	(.L_80 - .L_79)
.L_79:
        /*000c*/ 	.word	0x00000000
        /*0010*/ 	.short	0x0000
        /*0012*/ 	.short	0x0000
        /*0014*/ 	.byte	0x00, 0xf0, 0xe1, 0x10


	//----- nvinfo : EIATTR_SPARSE_MMA_MASK
	.align		4
.L_80:
        /*0018*/ 	.byte	0x03, 0x50
        /*001a*/ 	.short	0x0000


	//----- nvinfo : EIATTR_MAXREG_COUNT
	.align		4
        /*001c*/ 	.byte	0x03, 0x1b
        /*001e*/ 	.short	0x00ff


	//----- nvinfo : EIATTR_MERCURY_ISA_VERSION
	.align		4
        /*0020*/ 	.byte	0x03, 0x5f
        /*0022*/ 	.short	0x0101


	//----- nvinfo : EIATTR_EXIT_INSTR_OFFSETS
	.align		4
        /*0024*/ 	.byte	0x04, 0x1c
        /*0026*/ 	.short	(.L_82 - .L_81)


	//   ....[0]....
.L_81:
        /*0028*/ 	.word	0x00000010


	//----- nvinfo : EIATTR_MAX_THREADS
	.align		4
.L_82:
        /*002c*/ 	.byte	0x04, 0x05
        /*002e*/ 	.short	(.L_84 - .L_83)
.L_83:
        /*0030*/ 	.word	0x00000080
        /*0034*/ 	.word	0x00000001
        /*0038*/ 	.word	0x00000001


	//----- nvinfo : EIATTR_CBANK_PARAM_SIZE
	.align		4
.L_84:
        /*003c*/ 	.byte	0x03, 0x19
        /*003e*/ 	.short	0x0438


	//----- nvinfo : EIATTR_PARAM_CBANK
	.align		4
        /*0040*/ 	.byte	0x04, 0x0a
        /*0042*/ 	.short	(.L_86 - .L_85)
	.align		4
.L_85:
        /*0044*/ 	.word	index@(.nv.constant0._ZN7cutlass13device_kernelIN5flash19enable_sm80_to_sm89INS1_16FlashAttnFwdSm80INS1_25CollectiveMainloopFwdSm80ILi4ELi1ELb0EN4cute5tupleIJNS5_1CILi128EEENS7_ILi48EEENS7_ILi96EEEEEELi96ENS_6half_tEfNS_4arch4Sm80ELb0ELb0ELb0ELb1ELb0ELb0ELb1ELb1EEENS1_21CollectiveEpilogueFwdINS6_IJS8_SA_S9_EEENS6_IJNS7_ILi1EEESI_SI_EEESC_SE_Li128ELb1ELb1ELb1ELb0EEENS1_36VarlenDynamicPersistentTileSchedulerILi128ELi48ELi128ELi128ELb1ELb1ELb0ELb0ELb1ELb1EEEEEEEEEvNT_6ParamsE)
        /*0048*/ 	.short	0x0210
        /*004a*/ 	.short	0x0438


	//----- nvinfo : EIATTR_SW_WAR
	.align		4
.L_86:
        /*004c*/ 	.byte	0x04, 0x36
        /*004e*/ 	.short	(.L_88 - .L_87)
.L_87:
        /*0050*/ 	.word	0x00000008
.L_88:


//--------------------- .nv.info._ZN7cutlass13device_kernelIN5flash19enable_sm80_to_sm89INS1_16FlashAttnFwdSm80INS1_25CollectiveMainloopFwdSm80ILi4ELi1ELb0EN4cute5tupleIJNS5_1CILi128EEENS7_ILi48EEENS7_ILi96EEEEEELi96ENS_6half_tEfNS_4arch4Sm80ELb0ELb0ELb0ELb1ELb0ELb1ELb1ELb1EEENS1_21CollectiveEpilogueFwdINS6_IJS8_SA_S9_EEENS6_IJNS7_ILi1EEESI_SI_EEESC_SE_Li128ELb1ELb1ELb1ELb0EEENS1_36VarlenDynamicPersistentTileSchedulerILi128ELi48ELi128ELi128ELb1ELb1ELb0ELb0ELb1ELb1EEEEEEEEEvNT_6ParamsE --------------------------
	.section	.nv.info._ZN7cutlass13device_kernelIN5flash19enable_sm80_to_sm89INS1_16FlashAttnFwdSm80INS1_25CollectiveMainloopFwdSm80ILi4ELi1ELb0EN4cute5tupleIJNS5_1CILi128EEENS7_ILi48EEENS7_ILi96EEEEEELi96ENS_6half_tEfNS_4arch4Sm80ELb0ELb0ELb0ELb1ELb0ELb1ELb1ELb1EEENS1_21CollectiveEpilogueFwdINS6_IJS8_SA_S9_EEENS6_IJNS7_ILi1EEESI_SI_EEESC_SE_Li128ELb1ELb1ELb1ELb0EEENS1_36VarlenDynamicPersistentTileSchedulerILi128ELi48ELi128ELi128ELb1ELb1ELb0ELb0ELb1ELb1EEEEEEEEEvNT_6ParamsE,"",@"SHT_CUDA_INFO"
	.sectionflags	@""
	.align	4


	//----- nvinfo : EIATTR_CUDA_API_VERSION
	.align		4
        /*0000*/ 	.byte	0x04, 0x37
        /*0002*/ 	.short	(.L_90 - .L_89)
.L_89:
        /*0004*/ 	.word	0x00000082


	//----- nvinfo : EIATTR_KPARAM_INFO
	.align		4
.L_90:
        /*0008*/ 	.byte	0x04, 0x17
        /*000a*/ 	.short	(.L_92 - .L_91)
.L_91:
        /*000c*/ 	.word	0x00000000
        /*0010*/ 	.short	0x0000
        /*0012*/ 	.short	0x0000
        /*0014*/ 	.byte	0x00, 0xf0, 0xe1, 0x10


	//----- nvinfo : EIATTR_SPARSE_MMA_MASK
	.align		4
.L_92:
        /*0018*/ 	.byte	0x03, 0x50
        /*001a*/ 	.short	0x0000


	//----- nvinfo : EIATTR_MAXREG_COUNT
	.align		4
        /*001c*/ 	.byte	0x03, 0x1b
        /*001e*/ 	.short	0x00ff


	//----- nvinfo : EIATTR_MERCURY_ISA_VERSION
	.align		4
        /*0020*/ 	.byte	0x03, 0x5f
        /*0022*/ 	.short	0x0101


	//----- nvinfo : EIATTR_EXIT_INSTR_OFFSETS
	.align		4
        /*0024*/ 	.byte	0x04, 0x1c
        /*0026*/ 	.short	(.L_94 - .L_93)


	//   ....[0]....
.L_93:
        /*0028*/ 	.word	0x00000010


	//----- nvinfo : EIATTR_MAX_THREADS
	.align		4
.L_94:
        /*002c*/ 	.byte	0x04, 0x05
        /*002e*/ 	.short	(.L_96 - .L_95)
.L_95:
        /*0030*/ 	.word	0x00000080
        /*0034*/ 	.word	0x00000001
        /*0038*/ 	.word	0x00000001


	//----- nvinfo : EIATTR_CBANK_PARAM_SIZE
	.align		4
.L_96:
        /*003c*/ 	.byte	0x03, 0x19
        /*003e*/ 	.short	0x0438


	//----- nvinfo : EIATTR_PARAM_CBANK
	.align		4
        /*0040*/ 	.byte	0x04, 0x0a
        /*0042*/ 	.short	(.L_98 - .L_97)
	.align		4
.L_97:
        /*0044*/ 	.word	index@(.nv.constant0._ZN7cutlass13device_kernelIN5flash19enable_sm80_to_sm89INS1_16FlashAttnFwdSm80INS1_25CollectiveMainloopFwdSm80ILi4ELi1ELb0EN4cute5tupleIJNS5_1CILi128EEENS7_ILi48EEENS7_ILi96EEEEEELi96ENS_6half_tEfNS_4arch4Sm80ELb0ELb0ELb0ELb1ELb0ELb1ELb1ELb1EEENS1_21CollectiveEpilogueFwdINS6_IJS8_SA_S9_EEENS6_IJNS7_ILi1EEESI_SI_EEESC_SE_Li128ELb1ELb1ELb1ELb0EEENS1_36VarlenDynamicPersistentTileSchedulerILi128ELi48ELi128ELi128ELb1ELb1ELb0ELb0ELb1ELb1EEEEEEEEEvNT_6ParamsE)
        /*0048*/ 	.short	0x0210
        /*004a*/ 	.short	0x0438


	//----- nvinfo : EIATTR_SW_WAR
	.align		4
.L_98:
        /*004c*/ 	.byte	0x04, 0x36
        /*004e*/ 	.short	(.L_100 - .L_99)
.L_99:
        /*0050*/ 	.word	0x00000008
.L_100:


//--------------------- .nv.info._ZN7cutlass13device_kernelIN5flash19enable_sm80_to_sm89INS1_16FlashAttnFwdSm80INS1_25CollectiveMainloopFwdSm80ILi4ELi1ELb0EN4cute5tupleIJNS5_1CILi128EEENS7_ILi48EEENS7_ILi96EEEEEELi96ENS_6half_tEfNS_4arch4Sm80ELb0ELb1ELb0ELb0ELb0ELb0ELb1ELb1EEENS1_21CollectiveEpilogueFwdINS6_IJS8_SA_S9_EEENS6_IJNS7_ILi1EEESI_SI_EEESC_SE_Li128ELb0ELb1ELb1ELb0EEENS1_19SingleTileSchedulerILb0ELb1ELb1ELi128EEEEEEEEEvNT_6ParamsE --------------------------
	.section	.nv.info._ZN7cutlass13device_kernelIN5flash19enable_sm80_to_sm89INS1_16FlashAttnFwdSm80INS1_25CollectiveMainloopFwdSm80ILi4ELi1ELb0EN4cute5tupleIJNS5_1CILi128EEENS7_ILi48EEENS7_ILi96EEEEEELi96ENS_6half_tEfNS_4arch4Sm80ELb0ELb1ELb0ELb0ELb0ELb0ELb1ELb1EEENS1_21CollectiveEpilogueFwdINS6_IJS8_SA_S9_EEENS6_IJNS7_ILi1EEESI_SI_EEESC_SE_Li128ELb0ELb1ELb1ELb0EEENS1_19SingleTileSchedulerILb0ELb1ELb1ELi128EEEEEEEEEvNT_6ParamsE,"",@"SHT_CUDA_INFO"
	.sectionflags	@""
	.align	4


	//----- nvinfo : EIATTR_CUDA_API_VERSION
	.align		4
        /*0000*/ 	.byte	0x04, 0x37
        /*0002*/ 	.short	(.L_102 - .L_101)
.L_101:
        /*0004*/ 	.word	0x00000082


	//----- nvinfo : EIATTR_KPARAM_INFO
	.align		4
.L_102:
        /*0008*/ 	.byte	0x04, 0x17
        /*000a*/ 	.short	(.L_104 - .L_103)
.L_103:
        /*000c*/ 	.word	0x00000000
        /*0010*/ 	.short	0x0000
        /*0012*/ 	.short	0x0000
        /*0014*/ 	.byte	0x00, 0xf0, 0x61, 0x10


	//----- nvinfo : EIATTR_SPARSE_MMA_MASK
	.align		4
.L_104:
        /*0018*/ 	.byte	0x03, 0x50
        /*001a*/ 	.short	0x0000


	//----- nvinfo : EIATTR_MAXREG_COUNT
	.align		4
        /*001c*/ 	.byte	0x03, 0x1b
        /*001e*/ 	.short	0x00ff


	//----- nvinfo : EIATTR_MERCURY_ISA_VERSION
	.align		4
        /*0020*/ 	.byte	0x03, 0x5f
        /*0022*/ 	.short	0x0101


	//----- nvinfo : EIATTR_EXIT_INSTR_OFFSETS
	.align		4
        /*0024*/ 	.byte	0x04, 0x1c
        /*0026*/ 	.short	(.L_106 - .L_105)


	//   ....[0]....
.L_105:
        /*0028*/ 	.word	0x00000010


	//----- nvinfo : EIATTR_MAX_THREADS
	.align		4
.L_106:
        /*002c*/ 	.byte	0x04, 0x05
        /*002e*/ 	.short	(.L_108 - .L_107)
.L_107:
        /*0030*/ 	.word	0x00000080
        /*0034*/ 	.word	0x00000001
        /*0038*/ 	.word	0x00000001


	//----- nvinfo : EIATTR_CBANK_PARAM_SIZE
	.align		4
.L_108:
        /*003c*/ 	.byte	0x03, 0x19
        /*003e*/ 	.short	0x0418


	//----- nvinfo : EIATTR_PARAM_CBANK
	.align		4
        /*0040*/ 	.byte	0x04, 0x0a
        /*0042*/ 	.short	(.L_110 - .L_109)
	.align		4
.L_109:
        /*0044*/ 	.word	index@(.nv.constant0._ZN7cutlass13device_kernelIN5flash19enable_sm80_to_sm89INS1_16FlashAttnFwdSm80INS1_25CollectiveMainloopFwdSm80ILi4ELi1ELb0EN4cute5tupleIJNS5_1CILi128EEENS7_ILi48EEENS7_ILi96EEEEEELi96ENS_6half_tEfNS_4arch4Sm80ELb0ELb1ELb0ELb0ELb0ELb0ELb1ELb1EEENS1_21CollectiveEpilogueFwdINS6_IJS8_SA_S9_EEENS6_IJNS7_ILi1EEESI_SI_EEESC_SE_Li128ELb0ELb1ELb1ELb0EEENS1_19SingleTileSchedulerILb0ELb1ELb1ELi128EEEEEEEEEvNT_6ParamsE)
        /*0048*/ 	.short	0x0210
        /*004a*/ 	.short	0x0418


	//----- nvinfo : EIATTR_SW_WAR
	.align		4
.L_110:
        /*004c*/ 	.byte	0x04, 0x36
        /*004e*/ 	.short	(.L_112 - .L_111)
.L_111:
        /*0050*/ 	.word	0x00000008
.L_112:


//--------------------- .nv.info._ZN7cutlass13device_kernelIN5flash19enable_sm80_to_sm89INS1_16FlashAttnFwdSm80INS1_25CollectiveMainloopFwdSm80ILi4ELi1ELb0EN4cute5tupleIJNS5_1CILi128EEENS7_ILi48EEENS7_ILi96EEEEEELi96ENS_6half_tEfNS_4arch4Sm80ELb0ELb1ELb0ELb1ELb0ELb0ELb1ELb1EEENS1_21CollectiveEpilogueFwdINS6_IJS8_SA_S9_EEENS6_IJNS7_ILi1EEESI_SI_EEESC_SE_Li128ELb1ELb1ELb1ELb0EEENS1_36VarlenDynamicPersistentTileSchedulerILi128ELi48ELi128ELi128ELb1ELb1ELb0ELb1ELb0ELb1EEEEEEEEEvNT_6ParamsE --------------------------
	.section	.nv.info._ZN7cutlass13device_kernelIN5flash19enable_sm80_to_sm89INS1_16FlashAttnFwdSm80INS1_25CollectiveMainloopFwdSm80ILi4ELi1ELb0EN4cute5tupleIJNS5_1CILi128EEENS7_ILi48EEENS7_ILi96EEEEEELi96ENS_6half_tEfNS_4arch4Sm80ELb0ELb1ELb0ELb1ELb0ELb0ELb1ELb1EEENS1_21CollectiveEpilogueFwdINS6_IJS8_SA_S9_EEENS6_IJNS7_ILi1EEESI_SI_EEESC_SE_Li128ELb1ELb1ELb1ELb0EEENS1_36VarlenDynamicPersistentTileSchedulerILi128ELi48ELi128ELi128ELb1ELb1ELb0ELb1ELb0ELb1EEEEEEEEEvNT_6ParamsE,"",@"SHT_CUDA_INFO"
	.sectionflags	@""
	.align	4


	//----- nvinfo : EIATTR_CUDA_API_VERSION
	.align		4
        /*0000*/ 	.byte	0x04, 0x37
        /*0002*/ 	.short	(.L_114 - .L_113)
.L_113:
        /*0004*/ 	.word	0x00000082


	//----- nvinfo : EIATTR_KPARAM_INFO
	.align		4
.L_114:
        /*0008*/ 	.byte	0x04, 0x17
        /*000a*/ 	.short	(.L_116 - .L_115)
.L_115:
        /*000c*/ 	.word	0x00000000
        /*0010*/ 	.short	0x0000
        /*0012*/ 	.short	0x0000
        /*0014*/ 	.byte	0x00, 0xf0, 0xe1, 0x10


	//----- nvinfo : EIATTR_SPARSE_MMA_MASK
	.align		4
.L_116:
        /*0018*/ 	.byte	0x03, 0x50
        /*001a*/ 	.short	0x0000


	//----- nvinfo : EIATTR_MAXREG_COUNT
	.align		4
        /*001c*/ 	.byte	0x03, 0x1b
        /*001e*/ 	.short	0x00ff


	//----- nvinfo : EIATTR_MERCURY_ISA_VERSION
	.align		4
        /*0020*/ 	.byte	0x03, 0x5f
        /*0022*/ 	.short	0x0101


	//----- nvinfo : EIATTR_EXIT_INSTR_OFFSETS
	.align		4
        /*0024*/ 	.byte	0x04, 0x1c
        /*0026*/ 	.short	(.L_118 - .L_117)


	//   ....[0]....
.L_117:
        /*0028*/ 	.word	0x00000010


	//----- nvinfo : EIATTR_MAX_THREADS
	.align		4
.L_118:
        /*002c*/ 	.byte	0x04, 0x05
        /*002e*/ 	.short	(.L_120 - .L_119)
.L_119:
        /*0030*/ 	.word	0x00000080
        /*0034*/ 	.word	0x00000001
        /*0038*/ 	.word	0x00000001


	//----- nvinfo : EIATTR_CBANK_PARAM_SIZE
	.align		4
.L_120:
        /*003c*/ 	.byte	0x03, 0x19
        /*003e*/ 	.short	0x0438


	//----- nvinfo : EIATTR_PARAM_CBANK
	.align		4
        /*0040*/ 	.byte	0x04, 0x0a
        /*0042*/ 	.short	(.L_122 - .L_121)
	.align		4
.L_121:
        /*0044*/ 	.word	index@(.nv.constant0._ZN7cutlass13device_kernelIN5flash19enable_sm80_to_sm89INS1_16FlashAttnFwdSm80INS1_25CollectiveMainloopFwdSm80ILi4ELi1ELb0EN4cute5tupleIJNS5_1CILi128EEENS7_ILi48EEENS7_ILi96EEEEEELi96ENS_6half_tEfNS_4arch4Sm80ELb0ELb1ELb0ELb1ELb0ELb0ELb1ELb1EEENS1_21CollectiveEpilogueFwdINS6_IJS8_SA_S9_EEENS6_IJNS7_ILi1EEESI_SI_EEESC_SE_Li128ELb1ELb1ELb1ELb0EEENS1_36VarlenDynamicPersistentTileSchedulerILi128ELi48ELi128ELi128ELb1ELb1ELb0ELb1ELb0ELb1EEEEEEEEEvNT_6ParamsE)
        /*0048*/ 	.short	0x0210
        /*004a*/ 	.short	0x0438


	//----- nvinfo : EIATTR_SW_WAR
	.align		4
.L_122:
        /*004c*/ 	.byte	0x04, 0x36
        /*004e*/ 	.short	(.L_124 - .L_123)
.L_123:
        /*0050*/ 	.word	0x00000008
.L_124:


//--------------------- .nv.info._ZN7cutlass13device_kernelIN5flash19enable_sm80_to_sm89INS1_16FlashAttnFwdSm80INS1_25CollectiveMainloopFwdSm80ILi4ELi1ELb0EN4cute5tupleIJNS5_1CILi128EEENS7_ILi48EEENS7_ILi96EEEEEELi96ENS_6half_tEfNS_4arch4Sm80ELb0ELb1ELb0ELb1ELb0ELb1ELb1ELb1EEENS1_21CollectiveEpilogueFwdINS6_IJS8_SA_S9_EEENS6_IJNS7_ILi1EEESI_SI_EEESC_SE_Li128ELb1ELb1ELb1ELb0EEENS1_36VarlenDynamicPersistentTileSchedulerILi128ELi48ELi128ELi128ELb1ELb1ELb0ELb1ELb0ELb1EEEEEEEEEvNT_6ParamsE --------------------------
	.section	.nv.info._ZN7cutlass13device_kernelIN5flash19enable_sm80_to_sm89INS1_16FlashAttnFwdSm80INS1_25CollectiveMainloopFwdSm80ILi4ELi1ELb0EN4cute5tupleIJNS5_1CILi128EEENS7_ILi48EEENS7_ILi96EEEEEELi96ENS_6half_tEfNS_4arch4Sm80ELb0ELb1ELb0ELb1ELb0ELb1ELb1ELb1EEENS1_21CollectiveEpilogueFwdINS6_IJS8_SA_S9_EEENS6_IJNS7_ILi1EEESI_SI_EEESC_SE_Li128ELb1ELb1ELb1ELb0EEENS1_36VarlenDynamicPersistentTileSchedulerILi128ELi48ELi128ELi128ELb1ELb1ELb0ELb1ELb0ELb1EEEEEEEEEvNT_6ParamsE,"",@"SHT_CUDA_INFO"
	.sectionflags	@""
	.align	4


	//----- nvinfo : EIATTR_CUDA_API_VERSION
	.align		4
        /*0000*/ 	.byte	0x04, 0x37
        /*0002*/ 	.short	(.L_126 - .L_125)
.L_125:
        /*0004*/ 	.word	0x00000082


	//----- nvinfo : EIATTR_KPARAM_INFO
	.align		4
.L_126:
        /*0008*/ 	.byte	0x04, 0x17
        /*000a*/ 	.short	(.L_128 - .L_127)
.L_127:
        /*000c*/ 	.word	0x00000000
        /*0010*/ 	.short	0x0000
        /*0012*/ 	.short	0x0000
        /*0014*/ 	.byte	0x00, 0xf0, 0xe1, 0x10


	//----- nvinfo : EIATTR_SPARSE_MMA_MASK
	.align		4
.L_128:
        /*0018*/ 	.byte	0x03, 0x50
        /*001a*/ 	.short	0x0000


	//----- nvinfo : EIATTR_MAXREG_COUNT
	.align		4
        /*001c*/ 	.byte	0x03, 0x1b
        /*001e*/ 	.short	0x00ff


	//----- nvinfo : EIATTR_MERCURY_ISA_VERSION
	.align		4
        /*0020*/ 	.byte	0x03, 0x5f
        /*0022*/ 	.short	0x0101


	//----- nvinfo : EIATTR_EXIT_INSTR_OFFSETS
	.align		4
        /*0024*/ 	.byte	0x04, 0x1c
        /*0026*/ 	.short	(.L_130 - .L_129)


	//   ....[0]....
.L_129:
        /*0028*/ 	.word	0x00000010


	//----- nvinfo : EIATTR_MAX_THREADS
	.align		4
.L_130:
        /*002c*/ 	.byte	0x04, 0x05
        /*002e*/ 	.short	(.L_132 - .L_131)
.L_131:
        /*0030*/ 	.word	0x00000080
        /*0034*/ 	.word	0x00000001
        /*0038*/ 	.word	0x00000001


	//----- nvinfo : EIATTR_CBANK_PARAM_SIZE
	.align		4
.L_132:
        /*003c*/ 	.byte	0x03, 0x19
        /*003e*/ 	.short	0x0438


	//----- nvinfo : EIATTR_PARAM_CBANK
	.align		4
        /*0040*/ 	.byte	0x04, 0x0a
        /*0042*/ 	.short	(.L_134 - .L_133)
	.align		4
.L_133:
        /*0044*/ 	.word	index@(.nv.constant0._ZN7cutlass13device_kernelIN5flash19enable_sm80_to_sm89INS1_16FlashAttnFwdSm80INS1_25CollectiveMainloopFwdSm80ILi4ELi1ELb0EN4cute5tupleIJNS5_1CILi128EEENS7_ILi48EEENS7_ILi96EEEEEELi96ENS_6half_tEfNS_4arch4Sm80ELb0ELb1ELb0ELb1ELb0ELb1ELb1ELb1EEENS1_21CollectiveEpilogueFwdINS6_IJS8_SA_S9_EEENS6_IJNS7_ILi1EEESI_SI_EEESC_SE_Li128ELb1ELb1ELb1ELb0EEENS1_36VarlenDynamicPersistentTileSchedulerILi128ELi48ELi128ELi128ELb1ELb1ELb0ELb1ELb0ELb1EEEEEEEEEvNT_6ParamsE)
        /*0048*/ 	.short	0x0210
        /*004a*/ 	.short	0x0438


	//----- nvinfo : EIATTR_SW_WAR
	.align		4
.L_134:
        /*004c*/ 	.byte	0x04, 0x36
        /*004e*/ 	.short	(.L_136 - .L_135)
.L_135:
        /*0050*/ 	.word	0x00000008
.L_136:


//--------------------- .nv.info._ZN7cutlass13device_kernelIN5flash19enable_sm80_to_sm89INS1_16FlashAttnFwdSm80INS1_25CollectiveMainloopFwdSm80ILi4ELi1ELb0EN4cute5tupleIJNS5_1CILi128EEENS7_ILi64EEENS7_ILi96EEEEEELi96ENS_6half_tEfNS_4arch4Sm80ELb1ELb0ELb0ELb0ELb0ELb0ELb1ELb1EEENS1_21CollectiveEpilogueFwdINS6_IJS8_SA_S9_EEENS6_IJNS7_ILi1EEESI_SI_EEESC_SE_Li128ELb0ELb1ELb1ELb0EEENS1_30DynamicPersistentTileSchedulerILi128ELi128ELb1ELb1ELb0EEEEEEEEEvNT_6ParamsE --------------------------
	.section	.nv.info._ZN7cutlass13device_kernelIN5flash19enable_sm80_to_sm89INS1_16FlashAttnFwdSm80INS1_25CollectiveMainloopFwdSm80ILi4ELi1ELb0EN4cute5tupleIJNS5_1CILi128EEENS7_ILi64EEENS7_ILi96EEEEEELi96ENS_6half_tEfNS_4arch4Sm80ELb1ELb0ELb0ELb0ELb0ELb0ELb1ELb1EEENS1_21CollectiveEpilogueFwdINS6_IJS8_SA_S9_EEENS6_IJNS7_ILi1EEESI_SI_EEESC_SE_Li128ELb0ELb1ELb1ELb0EEENS1_30DynamicPersistentTileSchedulerILi128ELi128ELb1ELb1ELb0EEEEEEEEEvNT_6ParamsE,"",@"SHT_CUDA_INFO"
	.sectionflags	@""
	.align	4


	//----- nvinfo : EIATTR_CUDA_API_VERSION
	.align		4
        /*0000*/ 	.byte	0x04, 0x37
        /*0002*/ 	.short	(.L_138 - .L_137)
.L_137:
        /*0004*/ 	.word	0x00000082


	//----- nvinfo : EIATTR_KPARAM_INFO
	.align		4
.L_138:
        /*0008*/ 	.byte	0x04, 0x17
        /*000a*/ 	.short	(.L_140 - .L_139)
.L_139:
        /*000c*/ 	.word	0x00000000
        /*0010*/ 	.short	0x0000
        /*0012*/ 	.short	0x0000
        /*0014*/ 	.byte	0x00, 0xf0, 0xa1, 0x10


	//----- nvinfo : EIATTR_SPARSE_MMA_MASK
	.align		4
.L_140:
        /*0018*/ 	.byte	0x03, 0x50
        /*001a*/ 	.short	0x0000


	//----- nvinfo : EIATTR_MAXREG_COUNT
	.align		4
        /*001c*/ 	.byte	0x03, 0x1b
        /*001e*/ 	.short	0x00ff


	//----- nvinfo : EIATTR_MERCURY_ISA_VERSION
	.align		4
        /*0020*/ 	.byte	0x03, 0x5f
        /*0022*/ 	.short	0x0101


	//----- nvinfo : EIATTR_EXIT_INSTR_OFFSETS
	.align		4
        /*0024*/ 	.byte	0x04, 0x1c
        /*0026*/ 	.short	(.L_142 - .L_141)


	//   ....[0]....
.L_141:
        /*0028*/ 	.word	0x00000010


	//----- nvinfo : EIATTR_MAX_THREADS
	.align		4
.L_142:
        /*002c*/ 	.byte	0x04, 0x05
        /*002e*/ 	.short	(.L_144 - .L_143)
.L_143:
        /*0030*/ 	.word	0x00000080
        /*0034*/ 	.word	0x00000001
        /*0038*/ 	.word	0x00000001


	//----- nvinfo : EIATTR_CBANK_PARAM_SIZE
	.align		4
.L_144:
        /*003c*/ 	.byte	0x03, 0x19
        /*003e*/ 	.short	0x0428


	//----- nvinfo : EIATTR_PARAM_CBANK
	.align		4
        /*0040*/ 	.byte	0x04, 0x0a
        /*0042*/ 	.short	(.L_146 - .L_145)
	.align		4
.L_145:
        /*0044*/ 	.word	index@(.nv.constant0._ZN7cutlass13device_kernelIN5flash19enable_sm80_to_sm89INS1_16FlashAttnFwdSm80INS1_25CollectiveMainloopFwdSm80ILi4ELi1ELb0EN4cute5tupleIJNS5_1CILi128EEENS7_ILi64EEENS7_ILi96EEEEEELi96ENS_6half_tEfNS_4arch4Sm80ELb1ELb0ELb0ELb0ELb0ELb0ELb1ELb1EEENS1_21CollectiveEpilogueFwdINS6_IJS8_SA_S9_EEENS6_IJNS7_ILi1EEESI_SI_EEESC_SE_Li128ELb0ELb1ELb1ELb0EEENS1_30DynamicPersistentTileSchedulerILi128ELi128ELb1ELb1ELb0EEEEEEEEEvNT_6ParamsE)
        /*0048*/ 	.short	0x0210
        /*004a*/ 	.short	0x0428


	//----- nvinfo : EIATTR_SW_WAR
	.align		4
.L_146:
        /*004c*/ 	.byte	0x04, 0x36
        /*004e*/ 	.short	(.L_148 - .L_147)
.L_147:
        /*0050*/ 	.word	0x00000008
.L_148:


//--------------------- .nv.info._ZN7cutlass13device_kernelIN5flash19enable_sm80_to_sm89INS1_16FlashAttnFwdSm80INS1_25CollectiveMainloopFwdSm80ILi4ELi1ELb0EN4cute5tupleIJNS5_1CILi128EEENS7_ILi48EEENS7_ILi96EEEEEELi96ENS_6half_tEfNS_4arch4Sm80ELb1ELb0ELb0ELb1ELb0ELb0ELb1ELb1EEENS1_21CollectiveEpilogueFwdINS6_IJS8_SA_S9_EEENS6_IJNS7_ILi1EEESI_SI_EEESC_SE_Li128ELb1ELb1ELb1ELb0EEENS1_36VarlenDynamicPersistentTileSchedulerILi128ELi48ELi128ELi128ELb1ELb1ELb0ELb1ELb1ELb1EEEEEEEEEvNT_6ParamsE --------------------------
	.section	.nv.info._ZN7cutlass13device_kernelIN5flash19enable_sm80_to_sm89INS1_16FlashAttnFwdSm80INS1_25CollectiveMainloopFwdSm80ILi4ELi1ELb0EN4cute5tupleIJNS5_1CILi128EEENS7_ILi48EEENS7_ILi96EEEEEELi96ENS_6half_tEfNS_4arch4Sm80ELb1ELb0ELb0ELb1ELb0ELb0ELb1ELb1EEENS1_21CollectiveEpilogueFwdINS6_IJS8_SA_S9_EEENS6_IJNS7_ILi1EEESI_SI_EEESC_SE_Li128ELb1ELb1ELb1ELb0EEENS1_36VarlenDynamicPersistentTileSchedulerILi128ELi48ELi128ELi128ELb1ELb1ELb0ELb1ELb1ELb1EEEEEEEEEvNT_6ParamsE,"",@"SHT_CUDA_INFO"
	.sectionflags	@""
	.align	4


	//----- nvinfo : EIATTR_CUDA_API_VERSION
	.align		4
        /*0000*/ 	.byte	0x04, 0x37
        /*0002*/ 	.short	(.L_150 - .L_149)
.L_149:
        /*0004*/ 	.word	0x00000082


	//----- nvinfo : EIATTR_KPARAM_INFO
	.align		4
.L_150:
        /*0008*/ 	.byte	0x04, 0x17
        /*000a*/ 	.short	(.L_152 - .L_151)
.L_151:
        /*000c*/ 	.word	0x00000000
        /*0010*/ 	.short	0x0000
        /*0012*/ 	.short	0x0000
        /*0014*/ 	.byte	0x00, 0xf0, 0xe1, 0x10


	//----- nvinfo : EIATTR_SPARSE_MMA_MASK
	.align		4
.L_152:
        /*0018*/ 	.byte	0x03, 0x50
        /*001a*/ 	.short	0x0000


	//----- nvinfo : EIATTR_MAXREG_COUNT
	.align		4
        /*001c*/ 	.byte	0x03, 0x1b
        /*001e*/ 	.short	0x00ff


	//----- nvinfo : EIATTR_MERCURY_ISA_VERSION
	.align		4
        /*0020*/ 	.byte	0x03, 0x5f
        /*0022*/ 	.short	0x0101


	//----- nvinfo : EIATTR_EXIT_INSTR_OFFSETS
	.align		4
        /*0024*/ 	.byte	0x04, 0x1c
        /*0026*/ 	.short	(.L_154 - .L_153)


	//   ....[0]....
.L_153:
        /*0028*/ 	.word	0x00000010


	//----- nvinfo : EIATTR_MAX_THREADS
	.align		4
.L_154:
        /*002c*/ 	.byte	0x04, 0x05
        /*002e*/ 	.short	(.L_156 - .L_155)
.L_155:
        /*0030*/ 	.word	0x00000080
        /*0034*/ 	.word	0x00000001
        /*0038*/ 	.word	0x00000001


	//----- nvinfo : EIATTR_CBANK_PARAM_SIZE
	.align		4
.L_156:
        /*003c*/ 	.byte	0x03, 0x19
        /*003e*/ 	.short	0x0438


	//----- nvinfo : EIATTR_PARAM_CBANK
	.align		4
        /*0040*/ 	.byte	0x04, 0x0a
        /*0042*/ 	.short	(.L_158 - .L_157)
	.align		4
.L_157:
        /*0044*/ 	.word	index@(.nv.constant0._ZN7cutlass13device_kernelIN5flash19enable_sm80_to_sm89INS1_16FlashAttnFwdSm80INS1_25CollectiveMainloopFwdSm80ILi4ELi1ELb0EN4cute5tupleIJNS5_1CILi128EEENS7_ILi48EEENS7_ILi96EEEEEELi96ENS_6half_tEfNS_4arch4Sm80ELb1ELb0ELb0ELb1ELb0ELb0ELb1ELb1EEENS1_21CollectiveEpilogueFwdINS6_IJS8_SA_S9_EEENS6_IJNS7_ILi1EEESI_SI_EEESC_SE_Li128ELb1ELb1ELb1ELb0EEENS1_36VarlenDynamicPersistentTileSchedulerILi128ELi48ELi128ELi128ELb1ELb1ELb0ELb1ELb1ELb1EEEEEEEEEvNT_6ParamsE)
        /*0048*/ 	.short	0x0210
        /*004a*/ 	.short	0x0438


	//----- nvinfo : EIATTR_SW_WAR
	.align		4
.L_158:
        /*004c*/ 	.byte	0x04, 0x36
        /*004e*/ 	.short	(.L_160 - .L_159)
.L_159:
        /*0050*/ 	.word	0x00000008
.L_160:


//--------------------- .nv.info._ZN7cutlass13device_kernelIN5flash19enable_sm80_to_sm89INS1_16FlashAttnFwdSm80INS1_25CollectiveMainloopFwdSm80ILi4ELi1ELb0EN4cute5tupleIJNS5_1CILi128EEENS7_ILi48EEENS7_ILi96EEEEEELi96ENS_6half_tEfNS_4arch4Sm80ELb1ELb0ELb0ELb1ELb0ELb1ELb1ELb1EEENS1_21CollectiveEpilogueFwdINS6_IJS8_SA_S9_EEENS6_IJNS7_ILi1EEESI_SI_EEESC_SE_Li128ELb1ELb1ELb1ELb0EEENS1_36VarlenDynamicPersistentTileSchedulerILi128ELi48ELi128ELi128ELb1ELb1ELb0ELb1ELb1ELb1EEEEEEEEEvNT_6ParamsE --------------------------
	.section	.nv.info._ZN7cutlass13device_kernelIN5flash19enable_sm80_to_sm89INS1_16FlashAttnFwdSm80INS1_25CollectiveMainloopFwdSm80ILi4ELi1ELb0EN4cute5tupleIJNS5_1CILi128EEENS7_ILi48EEENS7_ILi96EEEEEELi96ENS_6half_tEfNS_4arch4Sm80ELb1ELb0ELb0ELb1ELb0ELb1ELb1ELb1EEENS1_21CollectiveEpilogueFwdINS6_IJS8_SA_S9_EEENS6_IJNS7_ILi1EEESI_SI_EEESC_SE_Li128ELb1ELb1ELb1ELb0EEENS1_36VarlenDynamicPersistentTileSchedulerILi128ELi48ELi128ELi128ELb1ELb1ELb0ELb1ELb1ELb1EEEEEEEEEvNT_6ParamsE,"",@"SHT_CUDA_INFO"
	.sectionflags	@""
	.align	4


	//----- nvinfo : EIATTR_CUDA_API_VERSION
	.align		4
        /*0000*/ 	.byte	0x04, 0x37
        /*0002*/ 	.short	(.L_162 - .L_161)
.L_161:
        /*0004*/ 	.word	0x00000082


	//----- nvinfo : EIATTR_KPARAM_INFO
	.align		4
.L_162:
        /*0008*/ 	.byte	0x04, 0x17
        /*000a*/ 	.short	(.L_164 - .L_163)
.L_163:
        /*000c*/ 	.word	0x00000000
        /*0010*/ 	.short	0x0000
        /*0012*/ 	.short	0x0000
        /*0014*/ 	.byte	0x00, 0xf0, 0xe1, 0x10


	//----- nvinfo : EIATTR_SPARSE_MMA_MASK
	.align		4
.L_164:
        /*0018*/ 	.byte	0x03, 0x50
        /*001a*/ 	.short	0x0000


	//----- nvinfo : EIATTR_MAXREG_COUNT
	.align		4
        /*001c*/ 	.byte	0x03, 0x1b
        /*001e*/ 	.short	0x00ff


	//----- nvinfo : EIATTR_MERCURY_ISA_VERSION
	.align		4
        /*0020*/ 	.byte	0x03, 0x5f
        /*0022*/ 	.short	0x0101


	//----- nvinfo : EIATTR_EXIT_INSTR_OFFSETS
	.align		4
        /*0024*/ 	.byte	0x04, 0x1c
        /*0026*/ 	.short	(.L_166 - .L_165)


	//   ....[0]....
.L_165:
        /*0028*/ 	.word	0x00000010


	//----- nvinfo : EIATTR_MAX_THREADS
	.align		4
.L_166:
        /*002c*/ 	.byte	0x04, 0x05
        /*002e*/ 	.short	(.L_168 - .L_167)
.L_167:
        /*0030*/ 	.word	0x00000080
        /*0034*/ 	.word	0x00000001
        /*0038*/ 	.word	0x00000001


	//----- nvinfo : EIATTR_CBANK_PARAM_SIZE
	.align		4
.L_168:
        /*003c*/ 	.byte	0x03, 0x19
        /*003e*/ 	.short	0x0438


	//----- nvinfo : EIATTR_PARAM_CBANK
	.align		4
        /*0040*/ 	.byte	0x04, 0x0a
        /*0042*/ 	.short	(.L_170 - .L_169)
	.align		4
.L_169:
        /*0044*/ 	.word	index@(.nv.constant0._ZN7cutlass13device_kernelIN5flash19enable_sm80_to_sm89INS1_16FlashAttnFwdSm80INS1_25CollectiveMainloopFwdSm80ILi4ELi1ELb0EN4cute5tupleIJNS5_1CILi128EEENS7_ILi48EEENS7_ILi96EEEEEELi96ENS_6half_tEfNS_4arch4Sm80ELb1ELb0ELb0ELb1ELb0ELb1ELb1ELb1EEENS1_21CollectiveEpilogueFwdINS6_IJS8_SA_S9_EEENS6_IJNS7_ILi1EEESI_SI_EEESC_SE_Li128ELb1ELb1ELb1ELb0EEENS1_36VarlenDynamicPersistentTileSchedulerILi128ELi48ELi128ELi128ELb1ELb1ELb0ELb1ELb1ELb1EEEEEEEEEvNT_6ParamsE)
        /*0048*/ 	.short	0x0210
        /*004a*/ 	.short	0x0438


	//----- nvinfo : EIATTR_SW_WAR
	.align		4
.L_170:
        /*004c*/ 	.byte	0x04, 0x36
        /*004e*/ 	.short	(.L_172 - .L_171)
.L_171:
        /*0050*/ 	.word	0x00000008
.L_172:


//--------------------- .nv.callgraph             --------------------------
	.section	.nv.callgraph,"",@"SHT_CUDA_CALLGRAPH"
	.align	4
	.sectionentsize	8
	.align		4
        /*0000*/ 	.word	0x00000000
	.align		4
        /*0004*/ 	.word	0xffffffff
	.align		4
        /*0008*/ 	.word	0x00000000
	.align		4
        /*000c*/ 	.word	0xfffffffe
	.align		4
        /*0010*/ 	.word	0x00000000
	.align		4
        /*0014*/ 	.word	0xfffffffd
	.align		4
        /*0018*/ 	.word	0x00000000
	.align		4
        /*001c*/ 	.word	0xfffffffc


//--------------------- .nv.constant4             --------------------------
	.section	.nv.constant4,"a",@progbits
	.align	8
	.align		8
.nv.constant4:
        /*0000*/ 	.dword	_ZN71_INTERNAL_5c73de79_35_flash_fwd_hdim96_fp16_split_sm80_cu_cf07d2ef_47364cuda3std3__45__cpo5beginE
	.align		8
        /*0008*/ 	.dword	_ZN71_INTERNAL_5c73de79_35_flash_fwd_hdim96_fp16_split_sm80_cu_cf07d2ef_47364cuda3std3__45__cpo3endE
	.align		8
        /*0010*/ 	.dword	_ZN71_INTERNAL_5c73de79_35_flash_fwd_hdim96_fp16_split_sm80_cu_cf07d2ef_47364cuda3std3__45__cpo6cbeginE
	.align		8
        /*0018*/ 	.dword	_ZN71_INTERNAL_5c73de79_35_flash_fwd_hdim96_fp16_split_sm80_cu_cf07d2ef_47364cuda3std3__45__cpo4cendE
	.align		8
        /*0020*/ 	.dword	_ZN71_INTERNAL_5c73de79_35_flash_fwd_hdim96_fp16_split_sm80_cu_cf07d2ef_47364cuda3std3__473_GLOBAL__N__5c73de79_35_flash_fwd_hdim96_fp16_split_sm80_cu_cf07d2ef_47366ignoreE
	.align		8
        /*0028*/ 	.dword	_ZN71_INTERNAL_5c73de79_35_flash_fwd_hdim96_fp16_split_sm80_cu_cf07d2ef_47364cuda3std3__419piecewise_constructE
	.align		8
        /*0030*/ 	.dword	_ZN71_INTERNAL_5c73de79_35_flash_fwd_hdim96_fp16_split_sm80_cu_cf07d2ef_47364cuda3std3__48in_placeE
	.align		8
        /*0038*/ 	.dword	_ZN71_INTERNAL_5c73de79_35_flash_fwd_hdim96_fp16_split_sm80_cu_cf07d2ef_47364cuda3std6ranges3__45__cpo4swapE
	.align		8
        /*0040*/ 	.dword	_ZN71_INTERNAL_5c73de79_35_flash_fwd_hdim96_fp16_split_sm80_cu_cf07d2ef_47364cuda3std6ranges3__45__cpo9iter_moveE
	.align		8
        /*0048*/ 	.dword	_ZN71_INTERNAL_5c73de79_35_flash_fwd_hdim96_fp16_split_sm80_cu_cf07d2ef_47364cute7productE
	.align		8
        /*0050*/ 	.dword	_ZN71_INTERNAL_5c73de79_35_flash_fwd_hdim96_fp16_split_sm80_cu_cf07d2ef_47364cute1_E


//--------------------- .text._ZN7cutlass13device_kernelIN5flash19enable_sm80_to_sm89INS1_16FlashAttnFwdSm80INS1_25CollectiveMainloopFwdSm80ILi4ELi1ELb0EN4cute5tupleIJNS5_1CILi128EEENS7_ILi64EEENS7_ILi96EEEEEELi96ENS_6half_tEfNS_4arch4Sm80ELb0ELb0ELb0ELb0ELb0ELb0ELb1ELb1EEENS1_21CollectiveEpilogueFwdINS6_IJS8_SA_S9_EEENS6_IJNS7_ILi1EEESI_SI_EEESC_SE_Li128ELb0ELb1ELb1ELb0EEENS1_19SingleTileSchedulerILb0ELb1ELb1ELi128EEEEEEEEEvNT_6ParamsE --------------------------
	.section	.text._ZN7cutlass13device_kernelIN5flash19enable_sm80_to_sm89INS1_16FlashAttnFwdSm80INS1_25CollectiveMainloopFwdSm80ILi4ELi1ELb0EN4cute5tupleIJNS5_1CILi128EEENS7_ILi64EEENS7_ILi96EEEEEELi96ENS_6half_tEfNS_4arch4Sm80ELb0ELb0ELb0ELb0ELb0ELb0ELb1ELb1EEENS1_21CollectiveEpilogueFwdINS6_IJS8_SA_S9_EEENS6_IJNS7_ILi1EEESI_SI_EEESC_SE_Li128ELb0ELb1ELb1ELb0EEENS1_19SingleTileSchedulerILb0ELb1ELb1ELi128EEEEEEEEEvNT_6ParamsE,"ax",@progbits
	.align	128
.text._ZN7cutlass13device_kernelIN5flash19enable_sm80_to_sm89INS1_16FlashAttnFwdSm80INS1_25CollectiveMainloopFwdSm80ILi4ELi1ELb0EN4cute5tupleIJNS5_1CILi128EEENS7_ILi64EEENS7_ILi96EEEEEELi96ENS_6half_tEfNS_4arch4Sm80ELb0ELb0ELb0ELb0ELb0ELb0ELb1ELb1EEENS1_21CollectiveEpilogueFwdINS6_IJS8_SA_S9_EEENS6_IJNS7_ILi1EEESI_SI_EEESC_SE_Li128ELb0ELb1ELb1ELb0EEENS1_19SingleTileSchedulerILb0ELb1ELb1ELi128EEEEEEEEEvNT_6ParamsE:
        .type           _ZN7cutlass13device_kernelIN5flash19enable_sm80_to_sm89INS1_16FlashAttnFwdSm80INS1_25CollectiveMainloopFwdSm80ILi4ELi1ELb0EN4cute5tupleIJNS5_1CILi128EEENS7_ILi64EEENS7_ILi96EEEEEELi96ENS_6half_tEfNS_4arch4Sm80ELb0ELb0ELb0ELb0ELb0ELb0ELb1ELb1EEENS1_21CollectiveEpilogueFwdINS6_IJS8_SA_S9_EEENS6_IJNS7_ILi1EEESI_SI_EEESC_SE_Li128ELb0ELb1ELb1ELb0EEENS1_19SingleTileSchedulerILb0ELb1ELb1ELi128EEEEEEEEEvNT_6ParamsE,@function
        .size           _ZN7cutlass13device_kernelIN5flash19enable_sm80_to_sm89INS1_16FlashAttnFwdSm80INS1_25CollectiveMainloopFwdSm80ILi4ELi1ELb0EN4cute5tupleIJNS5_1CILi128EEENS7_ILi64EEENS7_ILi96EEEEEELi96ENS_6half_tEfNS_4arch4Sm80ELb0ELb0ELb0ELb0ELb0ELb0ELb1ELb1EEENS1_21CollectiveEpilogueFwdINS6_IJS8_SA_S9_EEENS6_IJNS7_ILi1EEESI_SI_EEESC_SE_Li128ELb0ELb1ELb1ELb0EEENS1_19SingleTileSchedulerILb0ELb1ELb1ELi128EEEEEEEEEvNT_6ParamsE,(.L_x_9 - _ZN7cutlass13device_kernelIN5flash19enable_sm80_to_sm89INS1_16FlashAttnFwdSm80INS1_25CollectiveMainloopFwdSm80ILi4ELi1ELb0EN4cute5tupleIJNS5_1CILi128EEENS7_ILi64EEENS7_ILi96EEEEEELi96ENS_6half_tEfNS_4arch4Sm80ELb0ELb0ELb0ELb0ELb0ELb0ELb1ELb1EEENS1_21CollectiveEpilogueFwdINS6_IJS8_SA_S9_EEENS6_IJNS7_ILi1EEESI_SI_EEESC_SE_Li128ELb0ELb1ELb1ELb0EEENS1_19SingleTileSchedulerILb0ELb1ELb1ELi128EEEEEEEEEvNT_6ParamsE)
        .other          _ZN7cutlass13device_kernelIN5flash19enable_sm80_to_sm89INS1_16FlashAttnFwdSm80INS1_25CollectiveMainloopFwdSm80ILi4ELi1ELb0EN4cute5tupleIJNS5_1CILi128EEENS7_ILi64EEENS7_ILi96EEEEEELi96ENS_6half_tEfNS_4arch4Sm80ELb0ELb0ELb0ELb0ELb0ELb0ELb1ELb1EEENS1_21CollectiveEpilogueFwdINS6_IJS8_SA_S9_EEENS6_IJNS7_ILi1EEESI_SI_EEESC_SE_Li128ELb0ELb1ELb1ELb0EEENS1_19SingleTileSchedulerILb0ELb1ELb1ELi128EEEEEEEEEvNT_6ParamsE,@"STO_CUDA_ENTRY STV_DEFAULT"
_ZN7cutlass13device_kernelIN5flash19enable_sm80_to_sm89INS1_16FlashAttnFwdSm80INS1_25CollectiveMainloopFwdSm80ILi4ELi1ELb0EN4cute5tupleIJNS5_1CILi128EEENS7_ILi64EEENS7_ILi96EEEEEELi96ENS_6half_tEfNS_4arch4Sm80ELb0ELb0ELb0ELb0ELb0ELb0ELb1ELb1EEENS1_21CollectiveEpilogueFwdINS6_IJS8_SA_S9_EEENS6_IJNS7_ILi1EEESI_SI_EEESC_SE_Li128ELb0ELb1ELb1ELb0EEENS1_19SingleTileSchedulerILb0ELb1ELb1ELi128EEEEEEEEEvNT_6ParamsE:
[----:B------:R-:W-:Y:S01]  /*0000*/  LDC R1, c[0x0][0x28] ;  /* 0x00000a00ff017b82 */ /* 0x000fe20000000800 */
[----:B------:R-:W-:Y:S05]  /*0010*/  EXIT ;  /* 0x000000000000794d */ /* 0x000fea0003800000 */
.L_x_0:
[----:B------:R-:W-:-:S00]  /*0020*/  BRA `(.L_x_0) ;  /* 0xfffffffc00fc7947 */ /* 0x000fc0000383ffff */
[----:B------:R-:W-:-:S00]  /*0030*/  NOP ;  /* 0x0000000000007918 */ /* 0x000fc00000000000 */
        /* <DEDUP_REMOVED lines=12> */
.L_x_9:


//--------------------- .text._ZN7cutlass13device_kernelIN5flash19enable_sm80_to_sm89INS1_16FlashAttnFwdSm80INS1_25CollectiveMainloopFwdSm80ILi4ELi1ELb0EN4cute5tupleIJNS5_1CILi128EEENS7_ILi48EEENS7_ILi96EEEEEELi96ENS_6half_tEfNS_4arch4Sm80ELb0ELb0ELb0ELb1ELb0ELb0ELb1ELb1EEENS1_21CollectiveEpilogueFwdINS6_IJS8_SA_S9_EEENS6_IJNS7_ILi1EEESI_SI_EEESC_SE_Li128ELb1ELb1ELb1ELb0EEENS1_36VarlenDynamicPersistentTileSchedulerILi128ELi48ELi128ELi128ELb1ELb1ELb0ELb0ELb1ELb1EEEEEEEEEvNT_6ParamsE --------------------------
	.section	.text._ZN7cutlass13device_kernelIN5flash19enable_sm80_to_sm89INS1_16FlashAttnFwdSm80INS1_25CollectiveMainloopFwdSm80ILi4ELi1ELb0EN4cute5tupleIJNS5_1CILi128EEENS7_ILi48EEENS7_ILi96EEEEEELi96ENS_6half_tEfNS_4arch4Sm80ELb0ELb0ELb0ELb1ELb0ELb0ELb1ELb1EEENS1_21CollectiveEpilogueFwdINS6_IJS8_SA_S9_EEENS6_IJNS7_ILi1EEESI_SI_EEESC_SE_Li128ELb1ELb1ELb1ELb0EEENS1_36VarlenDynamicPersistentTileSchedulerILi128ELi48ELi128ELi128ELb1ELb1ELb0ELb0ELb1ELb1EEEEEEEEEvNT_6ParamsE,"ax",@progbits
	.align	128
.text._ZN7cutlass13device_kernelIN5flash19enable_sm80_to_sm89INS1_16FlashAttnFwdSm80INS1_25CollectiveMainloopFwdSm80ILi4ELi1ELb0EN4cute5tupleIJNS5_1CILi128EEENS7_ILi48EEENS7_ILi96EEEEEELi96ENS_6half_tEfNS_4arch4Sm80ELb0ELb0ELb0ELb1ELb0ELb0ELb1ELb1EEENS1_21CollectiveEpilogueFwdINS6_IJS8_SA_S9_EEENS6_IJNS7_ILi1EEESI_SI_EEESC_SE_Li128ELb1ELb1ELb1ELb0EEENS1_36VarlenDynamicPersistentTileSchedulerILi128ELi48ELi128ELi128ELb1ELb1ELb0ELb0ELb1ELb1EEEEEEEEEvNT_6ParamsE:
        .type           _ZN7cutlass13device_kernelIN5flash19enable_sm80_to_sm89INS1_16FlashAttnFwdSm80INS1_25CollectiveMainloopFwdSm80ILi4ELi1ELb0EN4cute5tupleIJNS5_1CILi128EEENS7_ILi48EEENS7_ILi96EEEEEELi96ENS_6half_tEfNS_4arch4Sm80ELb0ELb0ELb0ELb1ELb0ELb0ELb1ELb1EEENS1_21CollectiveEpilogueFwdINS6_IJS8_SA_S9_EEENS6_IJNS7_ILi1EEESI_SI_EEESC_SE_Li128ELb1ELb1ELb1ELb0EEENS1_36VarlenDynamicPersistentTileSchedulerILi128ELi48ELi128ELi128ELb1ELb1ELb0ELb0ELb1ELb1EEEEEEEEEvNT_6ParamsE,@function
        .size           _ZN7cutlass13device_kernelIN5flash19enable_sm80_to_sm89INS1_16FlashAttnFwdSm80INS1_25CollectiveMainloopFwdSm80ILi4ELi1ELb0EN4cute5tupleIJNS5_1CILi128EEENS7_ILi48EEENS7_ILi96EEEEEELi96ENS_6half_tEfNS_4arch4Sm80ELb0ELb0ELb0ELb1ELb0ELb0ELb1ELb1EEENS1_21CollectiveEpilogueFwdINS6_IJS8_SA_S9_EEENS6_IJNS7_ILi1EEESI_SI_EEESC_SE_Li128ELb1ELb1ELb1ELb0EEENS1_36VarlenDynamicPersistentTileSchedulerILi128ELi48ELi128ELi128ELb1ELb1ELb0ELb0ELb1ELb1EEEEEEEEEvNT_6ParamsE,(.L_x_10 - _ZN7cutlass13device_kernelIN5flash19enable_sm80_to_sm89INS1_16FlashAttnFwdSm80INS1_25CollectiveMainloopFwdSm80ILi4ELi1ELb0EN4cute5tupleIJNS5_1CILi128EEENS7_ILi48EEENS7_ILi96EEEEEELi96ENS_6half_tEfNS_4arch4Sm80ELb0ELb0ELb0ELb1ELb0ELb0ELb1ELb1EEENS1_21CollectiveEpilogueFwdINS6_IJS8_SA_S9_EEENS6_IJNS7_ILi1EEESI_SI_EEESC_SE_Li128ELb1ELb1ELb1ELb0EEENS1_36VarlenDynamicPersistentTileSchedulerILi128ELi48ELi128ELi128ELb1ELb1ELb0ELb0ELb1ELb1EEEEEEEEEvNT_6ParamsE)
        .other          _ZN7cutlass13device_kernelIN5flash19enable_sm80_to_sm89INS1_16FlashAttnFwdSm80INS1_25CollectiveMainloopFwdSm80ILi4ELi1ELb0EN4cute5tupleIJNS5_1CILi128EEENS7_ILi48EEENS7_ILi96EEEEEELi96ENS_6half_tEfNS_4arch4Sm80ELb0ELb0ELb0ELb1ELb0ELb0ELb1ELb1EEENS1_21CollectiveEpilogueFwdINS6_IJS8_SA_S9_EEENS6_IJNS7_ILi1EEESI_SI_EEESC_SE_Li128ELb1ELb1ELb1ELb0EEENS1_36VarlenDynamicPersistentTileSchedulerILi128ELi48ELi128ELi128ELb1ELb1ELb0ELb0ELb1ELb1EEEEEEEEEvNT_6ParamsE,@"STO_CUDA_ENTRY STV_DEFAULT"
_ZN7cutlass13device_kernelIN5flash19enable_sm80_to_sm89INS1_16FlashAttnFwdSm80INS1_25CollectiveMainloopFwdSm80ILi4ELi1ELb0EN4cute5tupleIJNS5_1CILi128EEENS7_ILi48EEENS7_ILi96EEEEEELi96ENS_6half_tEfNS_4arch4Sm80ELb0ELb0ELb0ELb1ELb0ELb0ELb1ELb1EEENS1_21CollectiveEpilogueFwdINS6_IJS8_SA_S9_EEENS6_IJNS7_ILi1EEESI_SI_EEESC_SE_Li128ELb1ELb1ELb1ELb0EEENS1_36VarlenDynamicPersistentTileSchedulerILi128ELi48ELi128ELi128ELb1ELb1ELb0ELb0ELb1ELb1EEEEEEEEEvNT_6ParamsE:
[----:B------:R-:W-:Y:S01]  /*0000*/  LDC R1, c[0x0][0x28] ;  /* 0x00000a00ff017b82 */ /* 0x000fe20000000800 */
[----:B------:R-:W-:Y:S05]  /*0010*/  EXIT ;  /* 0x000000000000794d */ /* 0x000fea0003800000 */
.L_x_1:
        /* <DEDUP_REMOVED lines=14> */
.L_x_10:


//--------------------- .text._ZN7cutlass13device_kernelIN5flash19enable_sm80_to_sm89INS1_16FlashAttnFwdSm80INS1_25CollectiveMainloopFwdSm80ILi4ELi1ELb0EN4cute5tupleIJNS5_1CILi128EEENS7_ILi48EEENS7_ILi96EEEEEELi96ENS_6half_tEfNS_4arch4Sm80ELb0ELb0ELb0ELb1ELb0ELb1ELb1ELb1EEENS1_21CollectiveEpilogueFwdINS6_IJS8_SA_S9_EEENS6_IJNS7_ILi1EEESI_SI_EEESC_SE_Li128ELb1ELb1ELb1ELb0EEENS1_36VarlenDynamicPersistentTileSchedulerILi128ELi48ELi128ELi128ELb1ELb1ELb0ELb0ELb1ELb1EEEEEEEEEvNT_6ParamsE --------------------------
	.section	.text._ZN7cutlass13device_kernelIN5flash19enable_sm80_to_sm89INS1_16FlashAttnFwdSm80INS1_25CollectiveMainloopFwdSm80ILi4ELi1ELb0EN4cute5tupleIJNS5_1CILi128EEENS7_ILi48EEENS7_ILi96EEEEEELi96ENS_6half_tEfNS_4arch4Sm80ELb0ELb0ELb0ELb1ELb0ELb1ELb1ELb1EEENS1_21CollectiveEpilogueFwdINS6_IJS8_SA_S9_EEENS6_IJNS7_ILi1EEESI_SI_EEESC_SE_Li128ELb1ELb1ELb1ELb0EEENS1_36VarlenDynamicPersistentTileSchedulerILi128ELi48ELi128ELi128ELb1ELb1ELb0ELb0ELb1ELb1EEEEEEEEEvNT_6ParamsE,"ax",@progbits
	.align	128
.text._ZN7cutlass13device_kernelIN5flash19enable_sm80_to_sm89INS1_16FlashAttnFwdSm80INS1_25CollectiveMainloopFwdSm80ILi4ELi1ELb0EN4cute5tupleIJNS5_1CILi128EEENS7_ILi48EEENS7_ILi96EEEEEELi96ENS_6half_tEfNS_4arch4Sm80ELb0ELb0ELb0ELb1ELb0ELb1ELb1ELb1EEENS1_21CollectiveEpilogueFwdINS6_IJS8_SA_S9_EEENS6_IJNS7_ILi1EEESI_SI_EEESC_SE_Li128ELb1ELb1ELb1ELb0EEENS1_36VarlenDynamicPersistentTileSchedulerILi128ELi48ELi128ELi128ELb1ELb1ELb0ELb0ELb1ELb1EEEEEEEEEvNT_6ParamsE:
        .type           _ZN7cutlass13device_kernelIN5flash19enable_sm80_to_sm89INS1_16FlashAttnFwdSm80INS1_25CollectiveMainloopFwdSm80ILi4ELi1ELb0EN4cute5tupleIJNS5_1CILi128EEENS7_ILi48EEENS7_ILi96EEEEEELi96ENS_6half_tEfNS_4arch4Sm80ELb0ELb0ELb0ELb1ELb0ELb1ELb1ELb1EEENS1_21CollectiveEpilogueFwdINS6_IJS8_SA_S9_EEENS6_IJNS7_ILi1EEESI_SI_EEESC_SE_Li128ELb1ELb1ELb1ELb0EEENS1_36VarlenDynamicPersistentTileSchedulerILi128ELi48ELi128ELi128ELb1ELb1ELb0ELb0ELb1ELb1EEEEEEEEEvNT_6ParamsE,@function
        .size           _ZN7cutlass13device_kernelIN5flash19enable_sm80_to_sm89INS1_16FlashAttnFwdSm80INS1_25CollectiveMainloopFwdSm80ILi4ELi1ELb0EN4cute5tupleIJNS5_1CILi128EEENS7_ILi48EEENS7_ILi96EEEEEELi96ENS_6half_tEfNS_4arch4Sm80ELb0ELb0ELb0ELb1ELb0ELb1ELb1ELb1EEENS1_21CollectiveEpilogueFwdINS6_IJS8_SA_S9_EEENS6_IJNS7_ILi1EEESI_SI_EEESC_SE_Li128ELb1ELb1ELb1ELb0EEENS1_36VarlenDynamicPersistentTileSchedulerILi128ELi48ELi128ELi128ELb1ELb1ELb0ELb0ELb1ELb1EEEEEEEEEvNT_6ParamsE,(.L_x_11 - _ZN7cutlass13device_kernelIN5flash19enable_sm80_to_sm89INS1_16FlashAttnFwdSm80INS1_25CollectiveMainloopFwdSm80ILi4ELi1ELb0EN4cute5tupleIJNS5_1CILi128EEENS7_ILi48EEENS7_ILi96EEEEEELi96ENS_6half_tEfNS_4arch4Sm80ELb0ELb0ELb0ELb1ELb0ELb1ELb1ELb1EEENS1_21CollectiveEpilogueFwdINS6_IJS8_SA_S9_EEENS6_IJNS7_ILi1EEESI_SI_EEESC_SE_Li128ELb1ELb1ELb1ELb0EEENS1_36VarlenDynamicPersistentTileSchedulerILi128ELi48ELi128ELi128ELb1ELb1ELb0ELb0ELb1ELb1EEEEEEEEEvNT_6ParamsE)
        .other          _ZN7cutlass13device_kernelIN5flash19enable_sm80_to_sm89INS1_16FlashAttnFwdSm80INS1_25CollectiveMainloopFwdSm80ILi4ELi1ELb0EN4cute5tupleIJNS5_1CILi128EEENS7_ILi48EEENS7_ILi96EEEEEELi96ENS_6half_tEfNS_4arch4Sm80ELb0ELb0ELb0ELb1ELb0ELb1ELb1ELb1EEENS1_21CollectiveEpilogueFwdINS6_IJS8_SA_S9_EEENS6_IJNS7_ILi1EEESI_SI_EEESC_SE_Li128ELb1ELb1ELb1ELb0EEENS1_36VarlenDynamicPersistentTileSchedulerILi128ELi48ELi128ELi128ELb1ELb1ELb0ELb0ELb1ELb1EEEEEEEEEvNT_6ParamsE,@"STO_CUDA_ENTRY STV_DEFAULT"
_ZN7cutlass13device_kernelIN5flash19enable_sm80_to_sm89INS1_16FlashAttnFwdSm80INS1_25CollectiveMainloopFwdSm80ILi4ELi1ELb0EN4cute5tupleIJNS5_1CILi128EEENS7_ILi48EEENS7_ILi96EEEEEELi96ENS_6half_tEfNS_4arch4Sm80ELb0ELb0ELb0ELb1ELb0ELb1ELb1ELb1EEENS1_21CollectiveEpilogueFwdINS6_IJS8_SA_S9_EEENS6_IJNS7_ILi1EEESI_SI_EEESC_SE_Li128ELb1ELb1ELb1ELb0EEENS1_36VarlenDynamicPersistentTileSchedulerILi128ELi48ELi128ELi128ELb1ELb1ELb0ELb0ELb1ELb1EEEEEEEEEvNT_6ParamsE:
[----:B------:R-:W-:Y:S01]  /*0000*/  LDC R1, c[0x0][0x28] ;  /* 0x00000a00ff017b82 */ /* 0x000fe20000000800 */
[----:B------:R-:W-:Y:S05]  /*0010*/  EXIT ;  /* 0x000000000000794d */ /* 0x000fea0003800000 */
.L_x_2:
        /* <DEDUP_REMOVED lines=14> */
.L_x_11:


//--------------------- .text._ZN7cutlass13device_kernelIN5flash19enable_sm80_to_sm89INS1_16FlashAttnFwdSm80INS1_25CollectiveMainloopFwdSm80ILi4ELi1ELb0EN4cute5tupleIJNS5_1CILi128EEENS7_ILi48EEENS7_ILi96EEEEEELi96ENS_6half_tEfNS_4arch4Sm80ELb0ELb1ELb0ELb0ELb0ELb0ELb1ELb1EEENS1_21CollectiveEpilogueFwdINS6_IJS8_SA_S9_EEENS6_IJNS7_ILi1EEESI_SI_EEESC_SE_Li128ELb0ELb1ELb1ELb0EEENS1_19SingleTileSchedulerILb0ELb1ELb1ELi128EEEEEEEEEvNT_6ParamsE --------------------------
	.section	.text._ZN7cutlass13device_kernelIN5flash19enable_sm80_to_sm89INS1_16FlashAttnFwdSm80INS1_25CollectiveMainloopFwdSm80ILi4ELi1ELb0EN4cute5tupleIJNS5_1CILi128EEENS7_ILi48EEENS7_ILi96EEEEEELi96ENS_6half_tEfNS_4arch4Sm80ELb0ELb1ELb0ELb0ELb0ELb0ELb1ELb1EEENS1_21CollectiveEpilogueFwdINS6_IJS8_SA_S9_EEENS6_IJNS7_ILi1EEESI_SI_EEESC_SE_Li128ELb0ELb1ELb1ELb0EEENS1_19SingleTileSchedulerILb0ELb1ELb1ELi128EEEEEEEEEvNT_6ParamsE,"ax",@progbits
	.align	128
.text._ZN7cutlass13device_kernelIN5flash19enable_sm80_to_sm89INS1_16FlashAttnFwdSm80INS1_25CollectiveMainloopFwdSm80ILi4ELi1ELb0EN4cute5tupleIJNS5_1CILi128EEENS7_ILi48EEENS7_ILi96EEEEEELi96ENS_6half_tEfNS_4arch4Sm80ELb0ELb1ELb0ELb0ELb0ELb0ELb1ELb1EEENS1_21CollectiveEpilogueFwdINS6_IJS8_SA_S9_EEENS6_IJNS7_ILi1EEESI_SI_EEESC_SE_Li128ELb0ELb1ELb1ELb0EEENS1_19SingleTileSchedulerILb0ELb1ELb1ELi128EEEEEEEEEvNT_6ParamsE:
        .type           _ZN7cutlass13device_kernelIN5flash19enable_sm80_to_sm89INS1_16FlashAttnFwdSm80INS1_25CollectiveMainloopFwdSm80ILi4ELi1ELb0EN4cute5tupleIJNS5_1CILi128EEENS7_ILi48EEENS7_ILi96EEEEEELi96ENS_6half_tEfNS_4arch4Sm80ELb0ELb1ELb0ELb0ELb0ELb0ELb1ELb1EEENS1_21CollectiveEpilogueFwdINS6_IJS8_SA_S9_EEENS6_IJNS7_ILi1EEESI_SI_EEESC_SE_Li128ELb0ELb1ELb1ELb0EEENS1_19SingleTileSchedulerILb0ELb1ELb1ELi128EEEEEEEEEvNT_6ParamsE,@function
        .size           _ZN7cutlass13device_kernelIN5flash19enable_sm80_to_sm89INS1_16FlashAttnFwdSm80INS1_25CollectiveMainloopFwdSm80ILi4ELi1ELb0EN4cute5tupleIJNS5_1CILi128EEENS7_ILi48EEENS7_ILi96EEEEEELi96ENS_6half_tEfNS_4arch4Sm80ELb0ELb1ELb0ELb0ELb0ELb0ELb1ELb1EEENS1_21CollectiveEpilogueFwdINS6_IJS8_SA_S9_EEENS6_IJNS7_ILi1EEESI_SI_EEESC_SE_Li128ELb0ELb1ELb1ELb0EEENS1_19SingleTileSchedulerILb0ELb1ELb1ELi128EEEEEEEEEvNT_6ParamsE,(.L_x_12 - _ZN7cutlass13device_kernelIN5flash19enable_sm80_to_sm89INS1_16FlashAttnFwdSm80INS1_25CollectiveMainloopFwdSm80ILi4ELi1ELb0EN4cute5tupleIJNS5_1CILi128EEENS7_ILi48EEENS7_ILi96EEEEEELi96ENS_6half_tEfNS_4arch4Sm80ELb0ELb1ELb0ELb0ELb0ELb0ELb1ELb1EEENS1_21CollectiveEpilogueFwdINS6_IJS8_SA_S9_EEENS6_IJNS7_ILi1EEESI_SI_EEESC_SE_Li128ELb0ELb1ELb1ELb0EEENS1_19SingleTileSchedulerILb0ELb1ELb1ELi128EEEEEEEEEvNT_6ParamsE)
        .other          _ZN7cutlass13device_kernelIN5flash19enable_sm80_to_sm89INS1_16FlashAttnFwdSm80INS1_25CollectiveMainloopFwdSm80ILi4ELi1ELb0EN4cute5tupleIJNS5_1CILi128EEENS7_ILi48EEENS7_ILi96EEEEEELi96ENS_6half_tEfNS_4arch4Sm80ELb0ELb1ELb0ELb0ELb0ELb0ELb1ELb1EEENS1_21CollectiveEpilogueFwdINS6_IJS8_SA_S9_EEENS6_IJNS7_ILi1EEESI_SI_EEESC_SE_Li128ELb0ELb1ELb1ELb0EEENS1_19SingleTileSchedulerILb0ELb1ELb1ELi128EEEEEEEEEvNT_6ParamsE,@"STO_CUDA_ENTRY STV_DEFAULT"
_ZN7cutlass13device_kernelIN5flash19enable_sm80_to_sm89INS1_16FlashAttnFwdSm80INS1_25CollectiveMainloopFwdSm80ILi4ELi1ELb0EN4cute5tupleIJNS5_1CILi128EEENS7_ILi48EEENS7_ILi96EEEEEELi96ENS_6half_tEfNS_4arch4Sm80ELb0ELb1ELb0ELb0ELb0ELb0ELb1ELb1EEENS1_21CollectiveEpilogueFwdINS6_IJS8_SA_S9_EEENS6_IJNS7_ILi1EEESI_SI_EEESC_SE_Li128ELb0ELb1ELb1ELb0EEENS1_19SingleTileSchedulerILb0ELb1ELb1ELi128EEEEEEEEEvNT_6ParamsE:
[----:B------:R-:W-:Y:S01]  /*0000*/  LDC R1, c[0x0][0x28] ;  /* 0x00000a00ff017b82 */ /* 0x000fe20000000800 */
[----:B------:R-:W-:Y:S05]  /*0010*/  EXIT ;  /* 0x000000000000794d */ /* 0x000fea0003800000 */
.L_x_3:
        /* <DEDUP_REMOVED lines=14> */
.L_x_12:


//--------------------- .text._ZN7cutlass13device_kernelIN5flash19enable_sm80_to_sm89INS1_16FlashAttnFwdSm80INS1_25CollectiveMainloopFwdSm80ILi4ELi1ELb0EN4cute5tupleIJNS5_1CILi128EEENS7_ILi48EEENS7_ILi96EEEEEELi96ENS_6half_tEfNS_4arch4Sm80ELb0ELb1ELb0ELb1ELb0ELb0ELb1ELb1EEENS1_21CollectiveEpilogueFwdINS6_IJS8_SA_S9_EEENS6_IJNS7_ILi1EEESI_SI_EEESC_SE_Li128ELb1ELb1ELb1ELb0EEENS1_36VarlenDynamicPersistentTileSchedulerILi128ELi48ELi128ELi128ELb1ELb1ELb0ELb1ELb0ELb1EEEEEEEEEvNT_6ParamsE --------------------------
	.section	.text._ZN7cutlass13device_kernelIN5flash19enable_sm80_to_sm89INS1_16FlashAttnFwdSm80INS1_25CollectiveMainloopFwdSm80ILi4ELi1ELb0EN4cute5tupleIJNS5_1CILi128EEENS7_ILi48EEENS7_ILi96EEEEEELi96ENS_6half_tEfNS_4arch4Sm80ELb0ELb1ELb0ELb1ELb0ELb0ELb1ELb1EEENS1_21CollectiveEpilogueFwdINS6_IJS8_SA_S9_EEENS6_IJNS7_ILi1EEESI_SI_EEESC_SE_Li128ELb1ELb1ELb1ELb0EEENS1_36VarlenDynamicPersistentTileSchedulerILi128ELi48ELi128ELi128ELb1ELb1ELb0ELb1ELb0ELb1EEEEEEEEEvNT_6ParamsE,"ax",@progbits
	.align	128
.text._ZN7cutlass13device_kernelIN5flash19enable_sm80_to_sm89INS1_16FlashAttnFwdSm80INS1_25CollectiveMainloopFwdSm80ILi4ELi1ELb0EN4cute5tupleIJNS5_1CILi128EEENS7_ILi48EEENS7_ILi96EEEEEELi96ENS_6half_tEfNS_4arch4Sm80ELb0ELb1ELb0ELb1ELb0ELb0ELb1ELb1EEENS1_21CollectiveEpilogueFwdINS6_IJS8_SA_S9_EEENS6_IJNS7_ILi1EEESI_SI_EEESC_SE_Li128ELb1ELb1ELb1ELb0EEENS1_36VarlenDynamicPersistentTileSchedulerILi128ELi48ELi128ELi128ELb1ELb1ELb0ELb1ELb0ELb1EEEEEEEEEvNT_6ParamsE:
        .type           _ZN7cutlass13device_kernelIN5flash19enable_sm80_to_sm89INS1_16FlashAttnFwdSm80INS1_25CollectiveMainloopFwdSm80ILi4ELi1ELb0EN4cute5tupleIJNS5_1CILi128EEENS7_ILi48EEENS7_ILi96EEEEEELi96ENS_6half_tEfNS_4arch4Sm80ELb0ELb1ELb0ELb1ELb0ELb0ELb1ELb1EEENS1_21CollectiveEpilogueFwdINS6_IJS8_SA_S9_EEENS6_IJNS7_ILi1EEESI_SI_EEESC_SE_Li128ELb1ELb1ELb1ELb0EEENS1_36VarlenDynamicPersistentTileSchedulerILi128ELi48ELi128ELi128ELb1ELb1ELb0ELb1ELb0ELb1EEEEEEEEEvNT_6ParamsE,@function
        .size           _ZN7cutlass13device_kernelIN5flash19enable_sm80_to_sm89INS1_16FlashAttnFwdSm80INS1_25CollectiveMainloopFwdSm80ILi4ELi1ELb0EN4cute5tupleIJNS5_1CILi128EEENS7_ILi48EEENS7_ILi96EEEEEELi96ENS_6half_tEfNS_4arch4Sm80ELb0ELb1ELb0ELb1ELb0ELb0ELb1ELb1EEENS1_21CollectiveEpilogueFwdINS6_IJS8_SA_S9_EEENS6_IJNS7_ILi1EEESI_SI_EEESC_SE_Li128ELb1ELb1ELb1ELb0EEENS1_36VarlenDynamicPersistentTileSchedulerILi128ELi48ELi128ELi128ELb1ELb1ELb0ELb1ELb0ELb1EEEEEEEEEvNT_6ParamsE,(.L_x_13 - _ZN7cutlass13device_kernelIN5flash19enable_sm80_to_sm89INS1_16FlashAttnFwdSm80INS1_25CollectiveMainloopFwdSm80ILi4ELi1ELb0EN4cute5tupleIJNS5_1CILi128EEENS7_ILi48EEENS7_ILi96EEEEEELi96ENS_6half_tEfNS_4arch4Sm80ELb0ELb1ELb0ELb1ELb0ELb0ELb1ELb1EEENS1_21CollectiveEpilogueFwdINS6_IJS8_SA_S9_EEENS6_IJNS7_ILi1EEESI_SI_EEESC_SE_Li128ELb1ELb1ELb1ELb0EEENS1_36VarlenDynamicPersistentTileSchedulerILi128ELi48ELi128ELi128ELb1ELb1ELb0ELb1ELb0ELb1EEEEEEEEEvNT_6ParamsE)
        .other          _ZN7cutlass13device_kernelIN5flash19enable_sm80_to_sm89INS1_16FlashAttnFwdSm80INS1_25CollectiveMainloopFwdSm80ILi4ELi1ELb0EN4cute5tupleIJNS5_1CILi128EEENS7_ILi48EEENS7_ILi96EEEEEELi96ENS_6half_tEfNS_4arch4Sm80ELb0ELb1ELb0ELb1ELb0ELb0ELb1ELb1EEENS1_21CollectiveEpilogueFwdINS6_IJS8_SA_S9_EEENS6_IJNS7_ILi1EEESI_SI_EEESC_SE_Li128ELb1ELb1ELb1ELb0EEENS1_36VarlenDynamicPersistentTileSchedulerILi128ELi48ELi128ELi128ELb1ELb1ELb0ELb1ELb0ELb1EEEEEEEEEvNT_6ParamsE,@"STO_CUDA_ENTRY STV_DEFAULT"
_ZN7cutlass13device_kernelIN5flash19enable_sm80_to_sm89INS1_16FlashAttnFwdSm80INS1_25CollectiveMainloopFwdSm80ILi4ELi1ELb0EN4cute5tupleIJNS5_1CILi128EEENS7_ILi48EEENS7_ILi96EEEEEELi96ENS_6half_tEfNS_4arch4Sm80ELb0ELb1ELb0ELb1ELb0ELb0ELb1ELb1EEENS1_21CollectiveEpilogueFwdINS6_IJS8_SA_S9_EEENS6_IJNS7_ILi1EEESI_SI_EEESC_SE_Li128ELb1ELb1ELb1ELb0EEENS1_36VarlenDynamicPersistentTileSchedulerILi128ELi48ELi128ELi128ELb1ELb1ELb0ELb1ELb0ELb1EEEEEEEEEvNT_6ParamsE:
[----:B------:R-:W-:Y:S01]  /*0000*/  LDC R1, c[0x0][0x28] ;  /* 0x00000a00ff017b82 */ /* 0x000fe20000000800 */
[----:B------:R-:W-:Y:S05]  /*0010*/  EXIT ;  /* 0x000000000000794d */ /* 0x000fea0003800000 */
.L_x_4:
        /* <DEDUP_REMOVED lines=14> */
.L_x_13:


//--------------------- .text._ZN7cutlass13device_kernelIN5flash19enable_sm80_to_sm89INS1_16FlashAttnFwdSm80INS1_25CollectiveMainloopFwdSm80ILi4ELi1ELb0EN4cute5tupleIJNS5_1CILi128EEENS7_ILi48EEENS7_ILi96EEEEEELi96ENS_6half_tEfNS_4arch4Sm80ELb0ELb1ELb0ELb1ELb0ELb1ELb1ELb1EEENS1_21CollectiveEpilogueFwdINS6_IJS8_SA_S9_EEENS6_IJNS7_ILi1EEESI_SI_EEESC_SE_Li128ELb1ELb1ELb1ELb0EEENS1_36VarlenDynamicPersistentTileSchedulerILi128ELi48ELi128ELi128ELb1ELb1ELb0ELb1ELb0ELb1EEEEEEEEEvNT_6ParamsE --------------------------
	.section	.text._ZN7cutlass13device_kernelIN5flash19enable_sm80_to_sm89INS1_16FlashAttnFwdSm80INS1_25CollectiveMainloopFwdSm80ILi4ELi1ELb0EN4cute5tupleIJNS5_1CILi128EEENS7_ILi48EEENS7_ILi96EEEEEELi96ENS_6half_tEfNS_4arch4Sm80ELb0ELb1ELb0ELb1ELb0ELb1ELb1ELb1EEENS1_21CollectiveEpilogueFwdINS6_IJS8_SA_S9_EEENS6_IJNS7_ILi1EEESI_SI_EEESC_SE_Li128ELb1ELb1ELb1ELb0EEENS1_36VarlenDynamicPersistentTileSchedulerILi128ELi48ELi128ELi128ELb1ELb1ELb0ELb1ELb0ELb1EEEEEEEEEvNT_6ParamsE,"ax",@progbits
	.align	128
.text._ZN7cutlass13device_kernelIN5flash19enable_sm80_to_sm89INS1_16FlashAttnFwdSm80INS1_25CollectiveMainloopFwdSm80ILi4ELi1ELb0EN4cute5tupleIJNS5_1CILi128EEENS7_ILi48EEENS7_ILi96EEEEEELi96ENS_6half_tEfNS_4arch4Sm80ELb0ELb1ELb0ELb1ELb0ELb1ELb1ELb1EEENS1_21CollectiveEpilogueFwdINS6_IJS8_SA_S9_EEENS6_IJNS7_ILi1EEESI_SI_EEESC_SE_Li128ELb1ELb1ELb1ELb0EEENS1_36VarlenDynamicPersistentTileSchedulerILi128ELi48ELi128ELi128ELb1ELb1ELb0ELb1ELb0ELb1EEEEEEEEEvNT_6ParamsE:
        .type           _ZN7cutlass13device_kernelIN5flash19enable_sm80_to_sm89INS1_16FlashAttnFwdSm80INS1_25CollectiveMainloopFwdSm80ILi4ELi1ELb0EN4cute5tupleIJNS5_1CILi128EEENS7_ILi48EEENS7_ILi96EEEEEELi96ENS_6half_tEfNS_4arch4Sm80ELb0ELb1ELb0ELb1ELb0ELb1ELb1ELb1EEENS1_21CollectiveEpilogueFwdINS6_IJS8_SA_S9_EEENS6_IJNS7_ILi1EEESI_SI_EEESC_SE_Li128ELb1ELb1ELb1ELb0EEENS1_36VarlenDynamicPersistentTileSchedulerILi128ELi48ELi128ELi128ELb1ELb1ELb0ELb1ELb0ELb1EEEEEEEEEvNT_6ParamsE,@function
        .size           _ZN7cutlass13device_kernelIN5flash19enable_sm80_to_sm89INS1_16FlashAttnFwdSm80INS1_25CollectiveMainloopFwdSm80ILi4ELi1ELb0EN4cute5tupleIJNS5_1CILi128EEENS7_ILi48EEENS7_ILi96EEEEEELi96ENS_6half_tEfNS_4arch4Sm80ELb0ELb1ELb0ELb1ELb0ELb1ELb1ELb1EEENS1_21CollectiveEpilogueFwdINS6_IJS8_SA_S9_EEENS6_IJNS7_ILi1EEESI_SI_EEESC_SE_Li128ELb1ELb1ELb1ELb0EEENS1_36VarlenDynamicPersistentTileSchedulerILi128ELi48ELi128ELi128ELb1ELb1ELb0ELb1ELb0ELb1EEEEEEEEEvNT_6ParamsE,(.L_x_14 - _ZN7cutlass13device_kernelIN5flash19enable_sm80_to_sm89INS1_16FlashAttnFwdSm80INS1_25CollectiveMainloopFwdSm80ILi4ELi1ELb0EN4cute5tupleIJNS5_1CILi128EEENS7_ILi48EEENS7_ILi96EEEEEELi96ENS_6half_tEfNS_4arch4Sm80ELb0ELb1ELb0ELb1ELb0ELb1ELb1ELb1EEENS1_21CollectiveEpilogueFwdINS6_IJS8_SA_S9_EEENS6_IJNS7_ILi1EEESI_SI_EEESC_SE_Li128ELb1ELb1ELb1ELb0EEENS1_36VarlenDynamicPersistentTileSchedulerILi128ELi48ELi128ELi128ELb1ELb1ELb0ELb1ELb0ELb1EEEEEEEEEvNT_6ParamsE)
        .other          _ZN7cutlass13device_kernelIN5flash19enable_sm80_to_sm89INS1_16FlashAttnFwdSm80INS1_25CollectiveMainloopFwdSm80ILi4ELi1ELb0EN4cute5tupleIJNS5_1CILi128EEENS7_ILi48EEENS7_ILi96EEEEEELi96ENS_6half_tEfNS_4arch4Sm80ELb0ELb1ELb0ELb1ELb0ELb1ELb1ELb1EEENS1_21CollectiveEpilogueFwdINS6_IJS8_SA_S9_EEENS6_IJNS7_ILi1EEESI_SI_EEESC_SE_Li128ELb1ELb1ELb1ELb0EEENS1_36VarlenDynamicPersistentTileSchedulerILi128ELi48ELi128ELi128ELb1ELb1ELb0ELb1ELb0ELb1EEEEEEEEEvNT_6ParamsE,@"STO_CUDA_ENTRY STV_DEFAULT"
_ZN7cutlass13device_kernelIN5flash19enable_sm80_to_sm89INS1_16FlashAttnFwdSm80INS1_25CollectiveMainloopFwdSm80ILi4ELi1ELb0EN4cute5tupleIJNS5_1CILi128EEENS7_ILi48EEENS7_ILi96EEEEEELi96ENS_6half_tEfNS_4arch4Sm80ELb0ELb1ELb0ELb1ELb0ELb1ELb1ELb1EEENS1_21CollectiveEpilogueFwdINS6_IJS8_SA_S9_EEENS6_IJNS7_ILi1EEESI_SI_EEESC_SE_Li128ELb1ELb1ELb1ELb0EEENS1_36VarlenDynamicPersistentTileSchedulerILi128ELi48ELi128ELi128ELb1ELb1ELb0ELb1ELb0ELb1EEEEEEEEEvNT_6ParamsE:
[----:B------:R-:W-:Y:S01]  /*0000*/  LDC R1, c[0x0][0x28] ;  /* 0x00000a00ff017b82 */ /* 0x000fe20000000800 */
[----:B------:R-:W-:Y:S05]  /*0010*/  EXIT ;  /* 0x000000000000794d */ /* 0x000fea0003800000 */
.L_x_5:
        /* <DEDUP_REMOVED lines=14> */
.L_x_14:


//--------------------- .text._ZN7cutlass13device_kernelIN5flash19enable_sm80_to_sm89INS1_16FlashAttnFwdSm80INS1_25CollectiveMainloopFwdSm80ILi4ELi1ELb0EN4cute5tupleIJNS5_1CILi128EEENS7_ILi64EEENS7_ILi96EEEEEELi96ENS_6half_tEfNS_4arch4Sm80ELb1ELb0ELb0ELb0ELb0ELb0ELb1ELb1EEENS1_21CollectiveEpilogueFwdINS6_IJS8_SA_S9_EEENS6_IJNS7_ILi1EEESI_SI_EEESC_SE_Li128ELb0ELb1ELb1ELb0EEENS1_30DynamicPersistentTileSchedulerILi128ELi128ELb1ELb1ELb0EEEEEEEEEvNT_6ParamsE --------------------------
	.section	.text._ZN7cutlass13device_kernelIN5flash19enable_sm80_to_sm89INS1_16FlashAttnFwdSm80INS1_25CollectiveMainloopFwdSm80ILi4ELi1ELb0EN4cute5tupleIJNS5_1CILi128EEENS7_ILi64EEENS7_ILi96EEEEEELi96ENS_6half_tEfNS_4arch4Sm80ELb1ELb0ELb0ELb0ELb0ELb0ELb1ELb1EEENS1_21CollectiveEpilogueFwdINS6_IJS8_SA_S9_EEENS6_IJNS7_ILi1EEESI_SI_EEESC_SE_Li128ELb0ELb1ELb1ELb0EEENS1_30DynamicPersistentTileSchedulerILi128ELi128ELb1ELb1ELb0EEEEEEEEEvNT_6ParamsE,"ax",@progbits
	.align	128
.text._ZN7cutlass13device_kernelIN5flash19enable_sm80_to_sm89INS1_16FlashAttnFwdSm80INS1_25CollectiveMainloopFwdSm80ILi4ELi1ELb0EN4cute5tupleIJNS5_1CILi128EEENS7_ILi64EEENS7_ILi96EEEEEELi96ENS_6half_tEfNS_4arch4Sm80ELb1ELb0ELb0ELb0ELb0ELb0ELb1ELb1EEENS1_21CollectiveEpilogueFwdINS6_IJS8_SA_S9_EEENS6_IJNS7_ILi1EEESI_SI_EEESC_SE_Li128ELb0ELb1ELb1ELb0EEENS1_30DynamicPersistentTileSchedulerILi128ELi128ELb1ELb1ELb0EEEEEEEEEvNT_6ParamsE:
        .type           _ZN7cutlass13device_kernelIN5flash19enable_sm80_to_sm89INS1_16FlashAttnFwdSm80INS1_25CollectiveMainloopFwdSm80ILi4ELi1ELb0EN4cute5tupleIJNS5_1CILi128EEENS7_ILi64EEENS7_ILi96EEEEEELi96ENS_6half_tEfNS_4arch4Sm80ELb1ELb0ELb0ELb0ELb0ELb0ELb1ELb1EEENS1_21CollectiveEpilogueFwdINS6_IJS8_SA_S9_EEENS6_IJNS7_ILi1EEESI_SI_EEESC_SE_Li128ELb0ELb1ELb1ELb0EEENS1_30DynamicPersistentTileSchedulerILi128ELi128ELb1ELb1ELb0EEEEEEEEEvNT_6ParamsE,@function
        .size           _ZN7cutlass13device_kernelIN5flash19enable_sm80_to_sm89INS1_16FlashAttnFwdSm80INS1_25CollectiveMainloopFwdSm80ILi4ELi1ELb0EN4cute5tupleIJNS5_1CILi128EEENS7_ILi64EEENS7_ILi96EEEEEELi96ENS_6half_tEfNS_4arch4Sm80ELb1ELb0ELb0ELb0ELb0ELb0ELb1ELb1EEENS1_21CollectiveEpilogueFwdINS6_IJS8_SA_S9_EEENS6_IJNS7_ILi1EEESI_SI_EEESC_SE_Li128ELb0ELb1ELb1ELb0EEENS1_30DynamicPersistentTileSchedulerILi128ELi128ELb1ELb1ELb0EEEEEEEEEvNT_6ParamsE,(.L_x_15 - _ZN7cutlass13device_kernelIN5flash19enable_sm80_to_sm89INS1_16FlashAttnFwdSm80INS1_25CollectiveMainloopFwdSm80ILi4ELi1ELb0EN4cute5tupleIJNS5_1CILi128EEENS7_ILi64EEENS7_ILi96EEEEEELi96ENS_6half_tEfNS_4arch4Sm80ELb1ELb0ELb0ELb0ELb0ELb0ELb1ELb1EEENS1_21CollectiveEpilogueFwdINS6_IJS8_SA_S9_EEENS6_IJNS7_ILi1EEESI_SI_EEESC_SE_Li128ELb0ELb1ELb1ELb0EEENS1_30DynamicPersistentTileSchedulerILi128ELi128ELb1ELb1ELb0EEEEEEEEEvNT_6ParamsE)
        .other          _ZN7cutlass13device_kernelIN5flash19enable_sm80_to_sm89INS1_16FlashAttnFwdSm80INS1_25CollectiveMainloopFwdSm80ILi4ELi1ELb0EN4cute5tupleIJNS5_1CILi128EEENS7_ILi64EEENS7_ILi96EEEEEELi96ENS_6half_tEfNS_4arch4Sm80ELb1ELb0ELb0ELb0ELb0ELb0ELb1ELb1EEENS1_21CollectiveEpilogueFwdINS6_IJS8_SA_S9_EEENS6_IJNS7_ILi1EEESI_SI_EEESC_SE_Li128ELb0ELb1ELb1ELb0EEENS1_30DynamicPersistentTileSchedulerILi128ELi128ELb1ELb1ELb0EEEEEEEEEvNT_6ParamsE,@"STO_CUDA_ENTRY STV_DEFAULT"
_ZN7cutlass13device_kernelIN5flash19enable_sm80_to_sm89INS1_16FlashAttnFwdSm80INS1_25CollectiveMainloopFwdSm80ILi4ELi1ELb0EN4cute5tupleIJNS5_1CILi128EEENS7_ILi64EEENS7_ILi96EEEEEELi96ENS_6half_tEfNS_4arch4Sm80ELb1ELb0ELb0ELb0ELb0ELb0ELb1ELb1EEENS1_21CollectiveEpilogueFwdINS6_IJS8_SA_S9_EEENS6_IJNS7_ILi1EEESI_SI_EEESC_SE_Li128ELb0ELb1ELb1ELb0EEENS1_30DynamicPersistentTileSchedulerILi128ELi128ELb1ELb1ELb0EEEEEEEEEvNT_6ParamsE:
[----:B------:R-:W-:Y:S01]  /*0000*/  LDC R1, c[0x0][0x28] ;  /* 0x00000a00ff017b82 */ /* 0x000fe20000000800 */
[----:B------:R-:W-:Y:S05]  /*0010*/  EXIT ;  /* 0x000000000000794d */ /* 0x000fea0003800000 */
.L_x_6:
        /* <DEDUP_REMOVED lines=14> */
.L_x_15:


//--------------------- .text._ZN7cutlass13device_kernelIN5flash19enable_sm80_to_sm89INS1_16FlashAttnFwdSm80INS1_25CollectiveMainloopFwdSm80ILi4ELi1ELb0EN4cute5tupleIJNS5_1CILi128EEENS7_ILi48EEENS7_ILi96EEEEEELi96ENS_6half_tEfNS_4arch4Sm80ELb1ELb0ELb0ELb1ELb0ELb0ELb1ELb1EEENS1_21CollectiveEpilogueFwdINS6_IJS8_SA_S9_EEENS6_IJNS7_ILi1EEESI_SI_EEESC_SE_Li128ELb1ELb1ELb1ELb0EEENS1_36VarlenDynamicPersistentTileSchedulerILi128ELi48ELi128ELi128ELb1ELb1ELb0ELb1ELb1ELb1EEEEEEEEEvNT_6ParamsE --------------------------
	.section	.text._ZN7cutlass13device_kernelIN5flash19enable_sm80_to_sm89INS1_16FlashAttnFwdSm80INS1_25CollectiveMainloopFwdSm80ILi4ELi1ELb0EN4cute5tupleIJNS5_1CILi128EEENS7_ILi48EEENS7_ILi96EEEEEELi96ENS_6half_tEfNS_4arch4Sm80ELb1ELb0ELb0ELb1ELb0ELb0ELb1ELb1EEENS1_21CollectiveEpilogueFwdINS6_IJS8_SA_S9_EEENS6_IJNS7_ILi1EEESI_SI_EEESC_SE_Li128ELb1ELb1ELb1ELb0EEENS1_36VarlenDynamicPersistentTileSchedulerILi128ELi48ELi128ELi128ELb1ELb1ELb0ELb1ELb1ELb1EEEEEEEEEvNT_6ParamsE,"ax",@progbits
	.align	128
.text._ZN7cutlass13device_kernelIN5flash19enable_sm80_to_sm89INS1_16FlashAttnFwdSm80INS1_25CollectiveMainloopFwdSm80ILi4ELi1ELb0EN4cute5tupleIJNS5_1CILi128EEENS7_ILi48EEENS7_ILi96EEEEEELi96ENS_6half_tEfNS_4arch4Sm80ELb1ELb0ELb0ELb1ELb0ELb0ELb1ELb1EEENS1_21CollectiveEpilogueFwdINS6_IJS8_SA_S9_EEENS6_IJNS7_ILi1EEESI_SI_EEESC_SE_Li128ELb1ELb1ELb1ELb0EEENS1_36VarlenDynamicPersistentTileSchedulerILi128ELi48ELi128ELi128ELb1ELb1ELb0ELb1ELb1ELb1EEEEEEEEEvNT_6ParamsE:
        .type           _ZN7cutlass13device_kernelIN5flash19enable_sm80_to_sm89INS1_16FlashAttnFwdSm80INS1_25CollectiveMainloopFwdSm80ILi4ELi1ELb0EN4cute5tupleIJNS5_1CILi128EEENS7_ILi48EEENS7_ILi96EEEEEELi96ENS_6half_tEfNS_4arch4Sm80ELb1ELb0ELb0ELb1ELb0ELb0ELb1ELb1EEENS1_21CollectiveEpilogueFwdINS6_IJS8_SA_S9_EEENS6_IJNS7_ILi1EEESI_SI_EEESC_SE_Li128ELb1ELb1ELb1ELb0EEENS1_36VarlenDynamicPersistentTileSchedulerILi128ELi48ELi128ELi128ELb1ELb1ELb0ELb1ELb1ELb1EEEEEEEEEvNT_6ParamsE,@function
        .size           _ZN7cutlass13device_kernelIN5flash19enable_sm80_to_sm89INS1_16FlashAttnFwdSm80INS1_25CollectiveMainloopFwdSm80ILi4ELi1ELb0EN4cute5tupleIJNS5_1CILi128EEENS7_ILi48EEENS7_ILi96EEEEEELi96ENS_6half_tEfNS_4arch4Sm80ELb1ELb0ELb0ELb1ELb0ELb0ELb1ELb1EEENS1_21CollectiveEpilogueFwdINS6_IJS8_SA_S9_EEENS6_IJNS7_ILi1EEESI_SI_EEESC_SE_Li128ELb1ELb1ELb1ELb0EEENS1_36VarlenDynamicPersistentTileSchedulerILi128ELi48ELi128ELi128ELb1ELb1ELb0ELb1ELb1ELb1EEEEEEEEEvNT_6ParamsE,(.L_x_16 - _ZN7cutlass13device_kernelIN5flash19enable_sm80_to_sm89INS1_16FlashAttnFwdSm80INS1_25CollectiveMainloopFwdSm80ILi4ELi1ELb0EN4cute5tupleIJNS5_1CILi128EEENS7_ILi48EEENS7_ILi96EEEEEELi96ENS_6half_tEfNS_4arch4Sm80ELb1ELb0ELb0ELb1ELb0ELb0ELb1ELb1EEENS1_21CollectiveEpilogueFwdINS6_IJS8_SA_S9_EEENS6_IJNS7_ILi1EEESI_SI_EEESC_SE_Li128ELb1ELb1ELb1ELb0EEENS1_36VarlenDynamicPersistentTileSchedulerILi128ELi48ELi128ELi128ELb1ELb1ELb0ELb1ELb1ELb1EEEEEEEEEvNT_6ParamsE)
        .other          _ZN7cutlass13device_kernelIN5flash19enable_sm80_to_sm89INS1_16FlashAttnFwdSm80INS1_25CollectiveMainloopFwdSm80ILi4ELi1ELb0EN4cute5tupleIJNS5_1CILi128EEENS7_ILi48EEENS7_ILi96EEEEEELi96ENS_6half_tEfNS_4arch4Sm80ELb1ELb0ELb0ELb1ELb0ELb0ELb1ELb1EEENS1_21CollectiveEpilogueFwdINS6_IJS8_SA_S9_EEENS6_IJNS7_ILi1EEESI_SI_EEESC_SE_Li128ELb1ELb1ELb1ELb0EEENS1_36VarlenDynamicPersistentTileSchedulerILi128ELi48ELi128ELi128ELb1ELb1ELb0ELb1ELb1ELb1EEEEEEEEEvNT_6ParamsE,@"STO_CUDA_ENTRY STV_DEFAULT"
_ZN7cutlass13device_kernelIN5flash19enable_sm80_to_sm89INS1_16FlashAttnFwdSm80INS1_25CollectiveMainloopFwdSm80ILi4ELi1ELb0EN4cute5tupleIJNS5_1CILi128EEENS7_ILi48EEENS7_ILi96EEEEEELi96ENS_6half_tEfNS_4arch4Sm80ELb1ELb0ELb0ELb1ELb0ELb0ELb1ELb1EEENS1_21CollectiveEpilogueFwdINS6_IJS8_SA_S9_EEENS6_IJNS7_ILi1EEESI_SI_EEESC_SE_Li128ELb1ELb1ELb1ELb0EEENS1_36VarlenDynamicPersistentTileSchedulerILi128ELi48ELi128ELi128ELb1ELb1ELb0ELb1ELb1ELb1EEEEEEEEEvNT_6ParamsE:
[----:B------:R-:W-:Y:S01]  /*0000*/  LDC R1, c[0x0][0x28] ;  /* 0x00000a00ff017b82 */ /* 0x000fe20000000800 */
[----:B------:R-:W-:Y:S05]  /*0010*/  EXIT ;  /* 0x000000000000794d */ /* 0x000fea0003800000 */
.L_x_7:
        /* <DEDUP_REMOVED lines=14> */
.L_x_16:


//--------------------- .text._ZN7cutlass13device_kernelIN5flash19enable_sm80_to_sm89INS1_16FlashAttnFwdSm80INS1_25CollectiveMainloopFwdSm80ILi4ELi1ELb0EN4cute5tupleIJNS5_1CILi128EEENS7_ILi48EEENS7_ILi96EEEEEELi96ENS_6half_tEfNS_4arch4Sm80ELb1ELb0ELb0ELb1ELb0ELb1ELb1ELb1EEENS1_21CollectiveEpilogueFwdINS6_IJS8_SA_S9_EEENS6_IJNS7_ILi1EEESI_SI_EEESC_SE_Li128ELb1ELb1ELb1ELb0EEENS1_36VarlenDynamicPersistentTileSchedulerILi128ELi48ELi128ELi128ELb1ELb1ELb0ELb1ELb1ELb1EEEEEEEEEvNT_6ParamsE --------------------------
	.section	.text._ZN7cutlass13device_kernelIN5flash19enable_sm80_to_sm89INS1_16FlashAttnFwdSm80INS1_25CollectiveMainloopFwdSm80ILi4ELi1ELb0EN4cute5tupleIJNS5_1CILi128EEENS7_ILi48EEENS7_ILi96EEEEEELi96ENS_6half_tEfNS_4arch4Sm80ELb1ELb0ELb0ELb1ELb0ELb1ELb1ELb1EEENS1_21CollectiveEpilogueFwdINS6_IJS8_SA_S9_EEENS6_IJNS7_ILi1EEESI_SI_EEESC_SE_Li128ELb1ELb1ELb1ELb0EEENS1_36VarlenDynamicPersistentTileSchedulerILi128ELi48ELi128ELi128ELb1ELb1ELb0ELb1ELb1ELb1EEEEEEEEEvNT_6ParamsE,"ax",@progbits
	.align	128
.text._ZN7cutlass13device_kernelIN5flash19enable_sm80_to_sm89INS1_16FlashAttnFwdSm80INS1_25CollectiveMainloopFwdSm80ILi4ELi1ELb0EN4cute5tupleIJNS5_1CILi128EEENS7_ILi48EEENS7_ILi96EEEEEELi96ENS_6half_tEfNS_4arch4Sm80ELb1ELb0ELb0ELb1ELb0ELb1ELb1ELb1EEENS1_21CollectiveEpilogueFwdINS6_IJS8_SA_S9_EEENS6_IJNS7_ILi1EEESI_SI_EEESC_SE_Li128ELb1ELb1ELb1ELb0EEENS1_36VarlenDynamicPersistentTileSchedulerILi128ELi48ELi128ELi128ELb1ELb1ELb0ELb1ELb1ELb1EEEEEEEEEvNT_6ParamsE:
        .type           _ZN7cutlass13device_kernelIN5flash19enable_sm80_to_sm89INS1_16FlashAttnFwdSm80INS1_25CollectiveMainloopFwdSm80ILi4ELi1ELb0EN4cute5tupleIJNS5_1CILi128EEENS7_ILi48EEENS7_ILi96EEEEEELi96ENS_6half_tEfNS_4arch4Sm80ELb1ELb0ELb0ELb1ELb0ELb1ELb1ELb1EEENS1_21CollectiveEpilogueFwdINS6_IJS8_SA_S9_EEENS6_IJNS7_ILi1EEESI_SI_EEESC_SE_Li128ELb1ELb1ELb1ELb0EEENS1_36VarlenDynamicPersistentTileSchedulerILi128ELi48ELi128ELi128ELb1ELb1ELb0ELb1ELb1ELb1EEEEEEEEEvNT_6ParamsE,@function
        .size           _ZN7cutlass13device_kernelIN5flash19enable_sm80_to_sm89INS1_16FlashAttnFwdSm80INS1_25CollectiveMainloopFwdSm80ILi4ELi1ELb0EN4cute5tupleIJNS5_1CILi128EEENS7_ILi48EEENS7_ILi96EEEEEELi96ENS_6half_tEfNS_4arch4Sm80ELb1ELb0ELb0ELb1ELb0ELb1ELb1ELb1EEENS1_21CollectiveEpilogueFwdINS6_IJS8_SA_S9_EEENS6_IJNS7_ILi1EEESI_SI_EEESC_SE_Li128ELb1ELb1ELb1ELb0EEENS1_36VarlenDynamicPersistentTileSchedulerILi128ELi48ELi128ELi128ELb1ELb1ELb0ELb1ELb1ELb1EEEEEEEEEvNT_6ParamsE,(.L_x_17 - _ZN7cutlass13device_kernelIN5flash19enable_sm80_to_sm89INS1_16FlashAttnFwdSm80INS1_25CollectiveMainloopFwdSm80ILi4ELi1ELb0EN4cute5tupleIJNS5_1CILi128EEENS7_ILi48EEENS7_ILi96EEEEEELi96ENS_6half_tEfNS_4arch4Sm80ELb1ELb0ELb0ELb1ELb0ELb1ELb1ELb1EEENS1_21CollectiveEpilogueFwdINS6_IJS8_SA_S9_EEENS6_IJNS7_ILi1EEESI_SI_EEESC_SE_Li128ELb1ELb1ELb1ELb0EEENS1_36VarlenDynamicPersistentTileSchedulerILi128ELi48ELi128ELi128ELb1ELb1ELb0ELb1ELb1ELb1EEEEEEEEEvNT_6ParamsE)
        .other          _ZN7cutlass13device_kernelIN5flash19enable_sm80_to_sm89INS1_16FlashAttnFwdSm80INS1_25CollectiveMainloopFwdSm80ILi4ELi1ELb0EN4cute5tupleIJNS5_1CILi128EEENS7_ILi48EEENS7_ILi96EEEEEELi96ENS_6half_tEfNS_4arch4Sm80ELb1ELb0ELb0ELb1ELb0ELb1ELb1ELb1EEENS1_21CollectiveEpilogueFwdINS6_IJS8_SA_S9_EEENS6_IJNS7_ILi1EEESI_SI_EEESC_SE_Li128ELb1ELb1ELb1ELb0EEENS1_36VarlenDynamicPersistentTileSchedulerILi128ELi48ELi128ELi128ELb1ELb1ELb0ELb1ELb1ELb1EEEEEEEEEvNT_6ParamsE,@"STO_CUDA_ENTRY STV_DEFAULT"
_ZN7cutlass13device_kernelIN5flash19enable_sm80_to_sm89INS1_16FlashAttnFwdSm80INS1_25CollectiveMainloopFwdSm80ILi4ELi1ELb0EN4cute5tupleIJNS5_1CILi128EEENS7_ILi48EEENS7_ILi96EEEEEELi96ENS_6half_tEfNS_4arch4Sm80ELb1ELb0ELb0ELb1ELb0ELb1ELb1ELb1EEENS1_21CollectiveEpilogueFwdINS6_IJS8_SA_S9_EEENS6_IJNS7_ILi1EEESI_SI_EEESC_SE_Li128ELb1ELb1ELb1ELb0EEENS1_36VarlenDynamicPersistentTileSchedulerILi128ELi48ELi128ELi128ELb1ELb1ELb0ELb1ELb1ELb1EEEEEEEEEvNT_6ParamsE:
[----:B------:R-:W-:Y:S01]  /*0000*/  LDC R1, c[0x0][0x28] ;  /* 0x00000a00ff017b82 */ /* 0x000fe20000000800 */
[----:B------:R-:W-:Y:S05]  /*0010*/  EXIT ;  /* 0x000000000000794d */ /* 0x000fea0003800000 */
.L_x_8:
        /* <DEDUP_REMOVED lines=14> */
.L_x_17:


//--------------------- .nv.shared.reserved.0     --------------------------
	.section	.nv.shared.reserved.0,"aw",@nobits
	.weak		__nv_reservedSMEM_offset_0_alias
	.size		__nv_reservedSMEM_offset_0_alias, 0, 0
	.other		__nv_reservedSMEM_offset_0_alias,@"STO_CUDA_RESERVED_SHARED STV_DEFAULT"
__nv_reservedSMEM_offset_0_alias:
	.zero		0


//--------------------- .nv.global                --------------------------
	.section	.nv.global,"aw",@nobits
.nv.global:
	.type		_ZN71_INTERNAL_5c73de79_35_flash_fwd_hdim96_fp16_split_sm80_cu_cf07d2ef_47364cute1_E,@object
	.size		_ZN71_INTERNAL_5c73de79_35_flash_fwd_hdim96_fp16_split_sm80_cu_cf07d2ef_47364cute1_E,(_ZN71_INTERNAL_5c73de79_35_flash_fwd_hdim96_fp16_split_sm80_cu_cf07d2ef_47364cuda3std3__45__cpo6cbeginE - _ZN71_INTERNAL_5c73de79_35_flash_fwd_hdim96_fp16_split_sm80_cu_cf07d2ef_47364cute1_E)
_ZN71_INTERNAL_5c73de79_35_flash_fwd_hdim96_fp16_split_sm80_cu_cf07d2ef_47364cute1_E:
	.zero		1
	.type		_ZN71_INTERNAL_5c73de79_35_flash_fwd_hdim96_fp16_split_sm80_cu_cf07d2ef_47364cuda3std3__45__cpo6cbeginE,@object
	.size		_ZN71_INTERNAL_5c73de79_35_flash_fwd_hdim96_fp16_split_sm80_cu_cf07d2ef_47364cuda3std3__45__cpo6cbeginE,(_ZN71_INTERNAL_5c73de79_35_flash_fwd_hdim96_fp16_split_sm80_cu_cf07d2ef_47364cuda3std3__48in_placeE - _ZN71_INTERNAL_5c73de79_35_flash_fwd_hdim96_fp16_split_sm80_cu_cf07d2ef_47364cuda3std3__45__cpo6cbeginE)
_ZN71_INTERNAL_5c73de79_35_flash_fwd_hdim96_fp16_split_sm80_cu_cf07d2ef_47364cuda3std3__45__cpo6cbeginE:
	.zero		1
	.type		_ZN71_INTERNAL_5c73de79_35_flash_fwd_hdim96_fp16_split_sm80_cu_cf07d2ef_47364cuda3std3__48in_placeE,@object
	.size		_ZN71_INTERNAL_5c73de79_35_flash_fwd_hdim96_fp16_split_sm80_cu_cf07d2ef_47364cuda3std3__48in_placeE,(_ZN71_INTERNAL_5c73de79_35_flash_fwd_hdim96_fp16_split_sm80_cu_cf07d2ef_47364cuda3std6ranges3__45__cpo9iter_moveE - _ZN71_INTERNAL_5c73de79_35_flash_fwd_hdim96_fp16_split_sm80_cu_cf07d2ef_47364cuda3std3__48in_placeE)
_ZN71_INTERNAL_5c73de79_35_flash_fwd_hdim96_fp16_split_sm80_cu_cf07d2ef_47364cuda3std3__48in_placeE:
	.zero		1
	.type		_ZN71_INTERNAL_5c73de79_35_flash_fwd_hdim96_fp16_split_sm80_cu_cf07d2ef_47364cuda3std6ranges3__45__cpo9iter_moveE,@object
	.size		_ZN71_INTERNAL_5c73de79_35_flash_fwd_hdim96_fp16_split_sm80_cu_cf07d2ef_47364cuda3std6ranges3__45__cpo9iter_moveE,(_ZN71_INTERNAL_5c73de79_35_flash_fwd_hdim96_fp16_split_sm80_cu_cf07d2ef_47364cuda3std3__45__cpo5beginE - _ZN71_INTERNAL_5c73de79_35_flash_fwd_hdim96_fp16_split_sm80_cu_cf07d2ef_47364cuda3std6ranges3__45__cpo9iter_moveE)
_ZN71_INTERNAL_5c73de79_35_flash_fwd_hdim96_fp16_split_sm80_cu_cf07d2ef_47364cuda3std6ranges3__45__cpo9iter_moveE:
	.zero		1
	.type		_ZN71_INTERNAL_5c73de79_35_flash_fwd_hdim96_fp16_split_sm80_cu_cf07d2ef_47364cuda3std3__45__cpo5beginE,@object
	.size		_ZN71_INTERNAL_5c73de79_35_flash_fwd_hdim96_fp16_split_sm80_cu_cf07d2ef_47364cuda3std3__45__cpo5beginE,(_ZN71_INTERNAL_5c73de79_35_flash_fwd_hdim96_fp16_split_sm80_cu_cf07d2ef_47364cuda3std3__473_GLOBAL__N__5c73de79_35_flash_fwd_hdim96_fp16_split_sm80_cu_cf07d2ef_47366ignoreE - _ZN71_INTERNAL_5c73de79_35_flash_fwd_hdim96_fp16_split_sm80_cu_cf07d2ef_47364cuda3std3__45__cpo5beginE)
_ZN71_INTERNAL_5c73de79_35_flash_fwd_hdim96_fp16_split_sm80_cu_cf07d2ef_47364cuda3std3__45__cpo5beginE:
	.zero		1
	.type		_ZN71_INTERNAL_5c73de79_35_flash_fwd_hdim96_fp16_split_sm80_cu_cf07d2ef_47364cuda3std3__473_GLOBAL__N__5c73de79_35_flash_fwd_hdim96_fp16_split_sm80_cu_cf07d2ef_47366ignoreE,@object
	.size		_ZN71_INTERNAL_5c73de79_35_flash_fwd_hdim96_fp16_split_sm80_cu_cf07d2ef_47364cuda3std3__473_GLOBAL__N__5c73de79_35_flash_fwd_hdim96_fp16_split_sm80_cu_cf07d2ef_47366ignoreE,(_ZN71_INTERNAL_5c73de79_35_flash_fwd_hdim96_fp16_split_sm80_cu_cf07d2ef_47364cute7productE - _ZN71_INTERNAL_5c73de79_35_flash_fwd_hdim96_fp16_split_sm80_cu_cf07d2ef_47364cuda3std3__473_GLOBAL__N__5c73de79_35_flash_fwd_hdim96_fp16_split_sm80_cu_cf07d2ef_47366ignoreE)
_ZN71_INTERNAL_5c73de79_35_flash_fwd_hdim96_fp16_split_sm80_cu_cf07d2ef_47364cuda3std3__473_GLOBAL__N__5c73de79_35_flash_fwd_hdim96_fp16_split_sm80_cu_cf07d2ef_47366ignoreE:
	.zero		1
	.type		_ZN71_INTERNAL_5c73de79_35_flash_fwd_hdim96_fp16_split_sm80_cu_cf07d2ef_47364cute7productE,@object
	.size		_ZN71_INTERNAL_5c73de79_35_flash_fwd_hdim96_fp16_split_sm80_cu_cf07d2ef_47364cute7productE,(_ZN71_INTERNAL_5c73de79_35_flash_fwd_hdim96_fp16_split_sm80_cu_cf07d2ef_47364cuda3std3__45__cpo3endE - _ZN71_INTERNAL_5c73de79_35_flash_fwd_hdim96_fp16_split_sm80_cu_cf07d2ef_47364cute7productE)
_ZN71_INTERNAL_5c73de79_35_flash_fwd_hdim96_fp16_split_sm80_cu_cf07d2ef_47364cute7productE:
	.zero		1
	.type		_ZN71_INTERNAL_5c73de79_35_flash_fwd_hdim96_fp16_split_sm80_cu_cf07d2ef_47364cuda3std3__45__cpo3endE,@object
	.size		_ZN71_INTERNAL_5c73de79_35_flash_fwd_hdim96_fp16_split_sm80_cu_cf07d2ef_47364cuda3std3__45__cpo3endE,(_ZN71_INTERNAL_5c73de79_35_flash_fwd_hdim96_fp16_split_sm80_cu_cf07d2ef_47364cuda3std3__419piecewise_constructE - _ZN71_INTERNAL_5c73de79_35_flash_fwd_hdim96_fp16_split_sm80_cu_cf07d2ef_47364cuda3std3__45__cpo3endE)
_ZN71_INTERNAL_5c73de79_35_flash_fwd_hdim96_fp16_split_sm80_cu_cf07d2ef_47364cuda3std3__45__cpo3endE:
	.zero		1
	.type		_ZN71_INTERNAL_5c73de79_35_flash_fwd_hdim96_fp16_split_sm80_cu_cf07d2ef_47364cuda3std3__419piecewise_constructE,@object
	.size		_ZN71_INTERNAL_5c73de79_35_flash_fwd_hdim96_fp16_split_sm80_cu_cf07d2ef_47364cuda3std3__419piecewise_constructE,(_ZN71_INTERNAL_5c73de79_35_flash_fwd_hdim96_fp16_split_sm80_cu_cf07d2ef_47364cuda3std3__45__cpo4cendE - _ZN71_INTERNAL_5c73de79_35_flash_fwd_hdim96_fp16_split_sm80_cu_cf07d2ef_47364cuda3std3__419piecewise_constructE)
_ZN71_INTERNAL_5c73de79_35_flash_fwd_hdim96_fp16_split_sm80_cu_cf07d2ef_47364cuda3std3__419piecewise_constructE:
	.zero		1
	.type		_ZN71_INTERNAL_5c73de79_35_flash_fwd_hdim96_fp16_split_sm80_cu_cf07d2ef_47364cuda3std3__45__cpo4cendE,@object
	.size		_ZN71_INTERNAL_5c73de79_35_flash_fwd_hdim96_fp16_split_sm80_cu_cf07d2ef_47364cuda3std3__45__cpo4cendE,(_ZN71_INTERNAL_5c73de79_35_flash_fwd_hdim96_fp16_split_sm80_cu_cf07d2ef_47364cuda3std6ranges3__45__cpo4swapE - _ZN71_INTERNAL_5c73de79_35_flash_fwd_hdim96_fp16_split_sm80_cu_cf07d2ef_47364cuda3std3__45__cpo4cendE)
_ZN71_INTERNAL_5c73de79_35_flash_fwd_hdim96_fp16_split_sm80_cu_cf07d2ef_47364cuda3std3__45__cpo4cendE:
	.zero		1
	.type		_ZN71_INTERNAL_5c73de79_35_flash_fwd_hdim96_fp16_split_sm80_cu_cf07d2ef_47364cuda3std6ranges3__45__cpo4swapE,@object
	.size		_ZN71_INTERNAL_5c73de79_35_flash_fwd_hdim96_fp16_split_sm80_cu_cf07d2ef_47364cuda3std6ranges3__45__cpo4swapE,(.L_7 - _ZN71_INTERNAL_5c73de79_35_flash_fwd_hdim96_fp16_split_sm80_cu_cf07d2ef_47364cuda3std6ranges3__45__cpo4swapE)
_ZN71_INTERNAL_5c73de79_35_flash_fwd_hdim96_fp16_split_sm80_cu_cf07d2ef_47364cuda3std6ranges3__45__cpo4swapE:
	.zero		1
.L_7:


//--------------------- .nv.constant0._ZN7cutlass13device_kernelIN5flash19enable_sm80_to_sm89INS1_16FlashAttnFwdSm80INS1_25CollectiveMainloopFwdSm80ILi4ELi1ELb0EN4cute5tupleIJNS5_1CILi128EEENS7_ILi64EEENS7_ILi96EEEEEELi96ENS_6half_tEfNS_4arch4Sm80ELb0ELb0ELb0ELb0ELb0ELb0ELb1ELb1EEENS1_21CollectiveEpilogueFwdINS6_IJS8_SA_S9_EEENS6_IJNS7_ILi1EEESI_SI_EEESC_SE_Li128ELb0ELb1ELb1ELb0EEENS1_19SingleTileSchedulerILb0ELb1ELb1ELi128EEEEEEEEEvNT_6ParamsE --------------------------
	.section	.nv.constant0._ZN7cutlass13device_kernelIN5flash19enable_sm80_to_sm89INS1_16FlashAttnFwdSm80INS1_25CollectiveMainloopFwdSm80ILi4ELi1ELb0EN4cute5tupleIJNS5_1CILi128EEENS7_ILi64EEENS7_ILi96EEEEEELi96ENS_6half_tEfNS_4arch4Sm80ELb0ELb0ELb0ELb0ELb0ELb0ELb1ELb1EEENS1_21CollectiveEpilogueFwdINS6_IJS8_SA_S9_EEENS6_IJNS7_ILi1EEESI_SI_EEESC_SE_Li128ELb0ELb1ELb1ELb0EEENS1_19SingleTileSchedulerILb0ELb1ELb1ELi128EEEEEEEEEvNT_6ParamsE,"a",@progbits
	.sectionflags	@""
	.align	4
.nv.constant0._ZN7cutlass13device_kernelIN5flash19enable_sm80_to_sm89INS1_16FlashAttnFwdSm80INS1_25CollectiveMainloopFwdSm80ILi4ELi1ELb0EN4cute5tupleIJNS5_1CILi128EEENS7_ILi64EEENS7_ILi96EEEEEELi96ENS_6half_tEfNS_4arch4Sm80ELb0ELb0ELb0ELb0ELb0ELb0ELb1ELb1EEENS1_21CollectiveEpilogueFwdINS6_IJS8_SA_S9_EEENS6_IJNS7_ILi1EEESI_SI_EEESC_SE_Li128ELb0ELb1ELb1ELb0EEENS1_19SingleTileSchedulerILb0ELb1ELb1ELi128EEEEEEEEEvNT_6ParamsE:
	.zero		1576


//--------------------- .nv.constant0._ZN7cutlass13device_kernelIN5flash19enable_sm80_to_sm89INS1_16FlashAttnFwdSm80INS1_25CollectiveMainloopFwdSm80ILi4ELi1ELb0EN4cute5tupleIJNS5_1CILi128EEENS7_ILi48EEENS7_ILi96EEEEEELi96ENS_6half_tEfNS_4arch4Sm80ELb0ELb0ELb0ELb1ELb0ELb0ELb1ELb1EEENS1_21CollectiveEpilogueFwdINS6_IJS8_SA_S9_EEENS6_IJNS7_ILi1EEESI_SI_EEESC_SE_Li128ELb1ELb1ELb1ELb0EEENS1_36VarlenDynamicPersistentTileSchedulerILi128ELi48ELi128ELi128ELb1ELb1ELb0ELb0ELb1ELb1EEEEEEEEEvNT_6ParamsE --------------------------
	.section	.nv.constant0._ZN7cutlass13device_kernelIN5flash19enable_sm80_to_sm89INS1_16FlashAttnFwdSm80INS1_25CollectiveMainloopFwdSm80ILi4ELi1ELb0EN4cute5tupleIJNS5_1CILi128EEENS7_ILi48EEENS7_ILi96EEEEEELi96ENS_6half_tEfNS_4arch4Sm80ELb0ELb0ELb0ELb1ELb0ELb0ELb1ELb1EEENS1_21CollectiveEpilogueFwdINS6_IJS8_SA_S9_EEENS6_IJNS7_ILi1EEESI_SI_EEESC_SE_Li128ELb1ELb1ELb1ELb0EEENS1_36VarlenDynamicPersistentTileSchedulerILi128ELi48ELi128ELi128ELb1ELb1ELb0ELb0ELb1ELb1EEEEEEEEEvNT_6ParamsE,"a",@progbits
	.sectionflags	@""
	.align	4
.nv.constant0._ZN7cutlass13device_kernelIN5flash19enable_sm80_to_sm89INS1_16FlashAttnFwdSm80INS1_25CollectiveMainloopFwdSm80ILi4ELi1ELb0EN4cute5tupleIJNS5_1CILi128EEENS7_ILi48EEENS7_ILi96EEEEEELi96ENS_6half_tEfNS_4arch4Sm80ELb0ELb0ELb0ELb1ELb0ELb0ELb1ELb1EEENS1_21CollectiveEpilogueFwdINS6_IJS8_SA_S9_EEENS6_IJNS7_ILi1EEESI_SI_EEESC_SE_Li128ELb1ELb1ELb1ELb0EEENS1_36VarlenDynamicPersistentTileSchedulerILi128ELi48ELi128ELi128ELb1ELb1ELb0ELb0ELb1ELb1EEEEEEEEEvNT_6ParamsE:
	.zero		1608


//--------------------- .nv.constant0._ZN7cutlass13device_kernelIN5flash19enable_sm80_to_sm89INS1_16FlashAttnFwdSm80INS1_25CollectiveMainloopFwdSm80ILi4ELi1ELb0EN4cute5tupleIJNS5_1CILi128EEENS7_ILi48EEENS7_ILi96EEEEEELi96ENS_6half_tEfNS_4arch4Sm80ELb0ELb0ELb0ELb1ELb0ELb1ELb1ELb1EEENS1_21CollectiveEpilogueFwdINS6_IJS8_SA_S9_EEENS6_IJNS7_ILi1EEESI_SI_EEESC_SE_Li128ELb1ELb1ELb1ELb0EEENS1_36VarlenDynamicPersistentTileSchedulerILi128ELi48ELi128ELi128ELb1ELb1ELb0ELb0ELb1ELb1EEEEEEEEEvNT_6ParamsE --------------------------
	.section	.nv.constant0._ZN7cutlass13device_kernelIN5flash19enable_sm80_to_sm89INS1_16FlashAttnFwdSm80INS1_25CollectiveMainloopFwdSm80ILi4ELi1ELb0EN4cute5tupleIJNS5_1CILi128EEENS7_ILi48EEENS7_ILi96EEEEEELi96ENS_6half_tEfNS_4arch4Sm80ELb0ELb0ELb0ELb1ELb0ELb1ELb1ELb1EEENS1_21CollectiveEpilogueFwdINS6_IJS8_SA_S9_EEENS6_IJNS7_ILi1EEESI_SI_EEESC_SE_Li128ELb1ELb1ELb1ELb0EEENS1_36VarlenDynamicPersistentTileSchedulerILi128ELi48ELi128ELi128ELb1ELb1ELb0ELb0ELb1ELb1EEEEEEEEEvNT_6ParamsE,"a",@progbits
	.sectionflags	@""
	.align	4
.nv.constant0._ZN7cutlass13device_kernelIN5flash19enable_sm80_to_sm89INS1_16FlashAttnFwdSm80INS1_25CollectiveMainloopFwdSm80ILi4ELi1ELb0EN4cute5tupleIJNS5_1CILi128EEENS7_ILi48EEENS7_ILi96EEEEEELi96ENS_6half_tEfNS_4arch4Sm80ELb0ELb0ELb0ELb1ELb0ELb1ELb1ELb1EEENS1_21CollectiveEpilogueFwdINS6_IJS8_SA_S9_EEENS6_IJNS7_ILi1EEESI_SI_EEESC_SE_Li128ELb1ELb1ELb1ELb0EEENS1_36VarlenDynamicPersistentTileSchedulerILi128ELi48ELi128ELi128ELb1ELb1ELb0ELb0ELb1ELb1EEEEEEEEEvNT_6ParamsE:
	.zero		1608


//--------------------- .nv.constant0._ZN7cutlass13device_kernelIN5flash19enable_sm80_to_sm89INS1_16FlashAttnFwdSm80INS1_25CollectiveMainloopFwdSm80ILi4ELi1ELb0EN4cute5tupleIJNS5_1CILi128EEENS7_ILi48EEENS7_ILi96EEEEEELi96ENS_6half_tEfNS_4arch4Sm80ELb0ELb1ELb0ELb0ELb0ELb0ELb1ELb1EEENS1_21CollectiveEpilogueFwdINS6_IJS8_SA_S9_EEENS6_IJNS7_ILi1EEESI_SI_EEESC_SE_Li128ELb0ELb1ELb1ELb0EEENS1_19SingleTileSchedulerILb0ELb1ELb1ELi128EEEEEEEEEvNT_6ParamsE --------------------------
	.section	.nv.constant0._ZN7cutlass13device_kernelIN5flash19enable_sm80_to_sm89INS1_16FlashAttnFwdSm80INS1_25CollectiveMainloopFwdSm80ILi4ELi1ELb0EN4cute5tupleIJNS5_1CILi128EEENS7_ILi48EEENS7_ILi96EEEEEELi96ENS_6half_tEfNS_4arch4Sm80ELb0ELb1ELb0ELb0ELb0ELb0ELb1ELb1EEENS1_21CollectiveEpilogueFwdINS6_IJS8_SA_S9_EEENS6_IJNS7_ILi1EEESI_SI_EEESC_SE_Li128ELb0ELb1ELb1ELb0EEENS1_19SingleTileSchedulerILb0ELb1ELb1ELi128EEEEEEEEEvNT_6ParamsE,"a",@progbits
	.sectionflags	@""
	.align	4
.nv.constant0._ZN7cutlass13device_kernelIN5flash19enable_sm80_to_sm89INS1_16FlashAttnFwdSm80INS1_25CollectiveMainloopFwdSm80ILi4ELi1ELb0EN4cute5tupleIJNS5_1CILi128EEENS7_ILi48EEENS7_ILi96EEEEEELi96ENS_6half_tEfNS_4arch4Sm80ELb0ELb1ELb0ELb0ELb0ELb0ELb1ELb1EEENS1_21CollectiveEpilogueFwdINS6_IJS8_SA_S9_EEENS6_IJNS7_ILi1EEESI_SI_EEESC_SE_Li128ELb0ELb1ELb1ELb0EEENS1_19SingleTileSchedulerILb0ELb1ELb1ELi128EEEEEEEEEvNT_6ParamsE:
	.zero		1576


//--------------------- .nv.constant0._ZN7cutlass13device_kernelIN5flash19enable_sm80_to_sm89INS1_16FlashAttnFwdSm80INS1_25CollectiveMainloopFwdSm80ILi4ELi1ELb0EN4cute5tupleIJNS5_1CILi128EEENS7_ILi48EEENS7_ILi96EEEEEELi96ENS_6half_tEfNS_4arch4Sm80ELb0ELb1ELb0ELb1ELb0ELb0ELb1ELb1EEENS1_21CollectiveEpilogueFwdINS6_IJS8_SA_S9_EEENS6_IJNS7_ILi1EEESI_SI_EEESC_SE_Li128ELb1ELb1ELb1ELb0EEENS1_36VarlenDynamicPersistentTileSchedulerILi128ELi48ELi128ELi128ELb1ELb1ELb0ELb1ELb0ELb1EEEEEEEEEvNT_6ParamsE --------------------------
	.section	.nv.constant0._ZN7cutlass13device_kernelIN5flash19enable_sm80_to_sm89INS1_16FlashAttnFwdSm80INS1_25CollectiveMainloopFwdSm80ILi4ELi1ELb0EN4cute5tupleIJNS5_1CILi128EEENS7_ILi48EEENS7_ILi96EEEEEELi96ENS_6half_tEfNS_4arch4Sm80ELb0ELb1ELb0ELb1ELb0ELb0ELb1ELb1EEENS1_21CollectiveEpilogueFwdINS6_IJS8_SA_S9_EEENS6_IJNS7_ILi1EEESI_SI_EEESC_SE_Li128ELb1ELb1ELb1ELb0EEENS1_36VarlenDynamicPersistentTileSchedulerILi128ELi48ELi128ELi128ELb1ELb1ELb0ELb1ELb0ELb1EEEEEEEEEvNT_6ParamsE,"a",@progbits
	.sectionflags	@""
	.align	4
.nv.constant0._ZN7cutlass13device_kernelIN5flash19enable_sm80_to_sm89INS1_16FlashAttnFwdSm80INS1_25CollectiveMainloopFwdSm80ILi4ELi1ELb0EN4cute5tupleIJNS5_1CILi128EEENS7_ILi48EEENS7_ILi96EEEEEELi96ENS_6half_tEfNS_4arch4Sm80ELb0ELb1ELb0ELb1ELb0ELb0ELb1ELb1EEENS1_21CollectiveEpilogueFwdINS6_IJS8_SA_S9_EEENS6_IJNS7_ILi1EEESI_SI_EEESC_SE_Li128ELb1ELb1ELb1ELb0EEENS1_36VarlenDynamicPersistentTileSchedulerILi128ELi48ELi128ELi128ELb1ELb1ELb0ELb1ELb0ELb1EEEEEEEEEvNT_6ParamsE:
	.zero		1608


//--------------------- .nv.constant0._ZN7cutlass13device_kernelIN5flash19enable_sm80_to_sm89INS1_16FlashAttnFwdSm80INS1_25CollectiveMainloopFwdSm80ILi4ELi1ELb0EN4cute5tupleIJNS5_1CILi128EEENS7_ILi48EEENS7_ILi96EEEEEELi96ENS_6half_tEfNS_4arch4Sm80ELb0ELb1ELb0ELb1ELb0ELb1ELb1ELb1EEENS1_21CollectiveEpilogueFwdINS6_IJS8_SA_S9_EEENS6_IJNS7_ILi1EEESI_SI_EEESC_SE_Li128ELb1ELb1ELb1ELb0EEENS1_36VarlenDynamicPersistentTileSchedulerILi128ELi48ELi128ELi128ELb1ELb1ELb0ELb1ELb0ELb1EEEEEEEEEvNT_6ParamsE --------------------------
	.section	.nv.constant0._ZN7cutlass13device_kernelIN5flash19enable_sm80_to_sm89INS1_16FlashAttnFwdSm80INS1_25CollectiveMainloopFwdSm80ILi4ELi1ELb0EN4cute5tupleIJNS5_1CILi128EEENS7_ILi48EEENS7_ILi96EEEEEELi96ENS_6half_tEfNS_4arch4Sm80ELb0ELb1ELb0ELb1ELb0ELb1ELb1ELb1EEENS1_21CollectiveEpilogueFwdINS6_IJS8_SA_S9_EEENS6_IJNS7_ILi1EEESI_SI_EEESC_SE_Li128ELb1ELb1ELb1ELb0EEENS1_36VarlenDynamicPersistentTileSchedulerILi128ELi48ELi128ELi128ELb1ELb1ELb0ELb1ELb0ELb1EEEEEEEEEvNT_6ParamsE,"a",@progbits
	.sectionflags	@""
	.align	4
.nv.constant0._ZN7cutlass13device_kernelIN5flash19enable_sm80_to_sm89INS1_16FlashAttnFwdSm80INS1_25CollectiveMainloopFwdSm80ILi4ELi1ELb0EN4cute5tupleIJNS5_1CILi128EEENS7_ILi48EEENS7_ILi96EEEEEELi96ENS_6half_tEfNS_4arch4Sm80ELb0ELb1ELb0ELb1ELb0ELb1ELb1ELb1EEENS1_21CollectiveEpilogueFwdINS6_IJS8_SA_S9_EEENS6_IJNS7_ILi1EEESI_SI_EEESC_SE_Li128ELb1ELb1ELb1ELb0EEENS1_36VarlenDynamicPersistentTileSchedulerILi128ELi48ELi128ELi128ELb1ELb1ELb0ELb1ELb0ELb1EEEEEEEEEvNT_6ParamsE:
	.zero		1608


//--------------------- .nv.constant0._ZN7cutlass13device_kernelIN5flash19enable_sm80_to_sm89INS1_16FlashAttnFwdSm80INS1_25CollectiveMainloopFwdSm80ILi4ELi1ELb0EN4cute5tupleIJNS5_1CILi128EEENS7_ILi64EEENS7_ILi96EEEEEELi96ENS_6half_tEfNS_4arch4Sm80ELb1ELb0ELb0ELb0ELb0ELb0ELb1ELb1EEENS1_21CollectiveEpilogueFwdINS6_IJS8_SA_S9_EEENS6_IJNS7_ILi1EEESI_SI_EEESC_SE_Li128ELb0ELb1ELb1ELb0EEENS1_30DynamicPersistentTileSchedulerILi128ELi128ELb1ELb1ELb0EEEEEEEEEvNT_6ParamsE --------------------------
	.section	.nv.constant0._ZN7cutlass13device_kernelIN5flash19enable_sm80_to_sm89INS1_16FlashAttnFwdSm80INS1_25CollectiveMainloopFwdSm80ILi4ELi1ELb0EN4cute5tupleIJNS5_1CILi128EEENS7_ILi64EEENS7_ILi96EEEEEELi96ENS_6half_tEfNS_4arch4Sm80ELb1ELb0ELb0ELb0ELb0ELb0ELb1ELb1EEENS1_21CollectiveEpilogueFwdINS6_IJS8_SA_S9_EEENS6_IJNS7_ILi1EEESI_SI_EEESC_SE_Li128ELb0ELb1ELb1ELb0EEENS1_30DynamicPersistentTileSchedulerILi128ELi128ELb1ELb1ELb0EEEEEEEEEvNT_6ParamsE,"a",@progbits
	.sectionflags	@""
	.align	4
.nv.constant0._ZN7cutlass13device_kernelIN5flash19enable_sm80_to_sm89INS1_16FlashAttnFwdSm80INS1_25CollectiveMainloopFwdSm80ILi4ELi1ELb0EN4cute5tupleIJNS5_1CILi128EEENS7_ILi64EEENS7_ILi96EEEEEELi96ENS_6half_tEfNS_4arch4Sm80ELb1ELb0ELb0ELb0ELb0ELb0ELb1ELb1EEENS1_21CollectiveEpilogueFwdINS6_IJS8_SA_S9_EEENS6_IJNS7_ILi1EEESI_SI_EEESC_SE_Li128ELb0ELb1ELb1ELb0EEENS1_30DynamicPersistentTileSchedulerILi128ELi128ELb1ELb1ELb0EEEEEEEEEvNT_6ParamsE:
	.zero		1592


//--------------------- .nv.constant0._ZN7cutlass13device_kernelIN5flash19enable_sm80_to_sm89INS1_16FlashAttnFwdSm80INS1_25CollectiveMainloopFwdSm80ILi4ELi1ELb0EN4cute5tupleIJNS5_1CILi128EEENS7_ILi48EEENS7_ILi96EEEEEELi96ENS_6half_tEfNS_4arch4Sm80ELb1ELb0ELb0ELb1ELb0ELb0ELb1ELb1EEENS1_21CollectiveEpilogueFwdINS6_IJS8_SA_S9_EEENS6_IJNS7_ILi1EEESI_SI_EEESC_SE_Li128ELb1ELb1ELb1ELb0EEENS1_36VarlenDynamicPersistentTileSchedulerILi128ELi48ELi128ELi128ELb1ELb1ELb0ELb1ELb1ELb1EEEEEEEEEvNT_6ParamsE --------------------------
	.section	.nv.constant0._ZN7cutlass13device_kernelIN5flash19enable_sm80_to_sm89INS1_16FlashAttnFwdSm80INS1_25CollectiveMainloopFwdSm80ILi4ELi1ELb0EN4cute5tupleIJNS5_1CILi128EEENS7_ILi48EEENS7_ILi96EEEEEELi96ENS_6half_tEfNS_4arch4Sm80ELb1ELb0ELb0ELb1ELb0ELb0ELb1ELb1EEENS1_21CollectiveEpilogueFwdINS6_IJS8_SA_S9_EEENS6_IJNS7_ILi1EEESI_SI_EEESC_SE_Li128ELb1ELb1ELb1ELb0EEENS1_36VarlenDynamicPersistentTileSchedulerILi128ELi48ELi128ELi128ELb1ELb1ELb0ELb1ELb1ELb1EEEEEEEEEvNT_6ParamsE,"a",@progbits
	.sectionflags	@""
	.align	4
.nv.constant0._ZN7cutlass13device_kernelIN5flash19enable_sm80_to_sm89INS1_16FlashAttnFwdSm80INS1_25CollectiveMainloopFwdSm80ILi4ELi1ELb0EN4cute5tupleIJNS5_1CILi128EEENS7_ILi48EEENS7_ILi96EEEEEELi96ENS_6half_tEfNS_4arch4Sm80ELb1ELb0ELb0ELb1ELb0ELb0ELb1ELb1EEENS1_21CollectiveEpilogueFwdINS6_IJS8_SA_S9_EEENS6_IJNS7_ILi1EEESI_SI_EEESC_SE_Li128ELb1ELb1ELb1ELb0EEENS1_36VarlenDynamicPersistentTileSchedulerILi128ELi48ELi128ELi128ELb1ELb1ELb0ELb1ELb1ELb1EEEEEEEEEvNT_6ParamsE:
	.zero		1608


//--------------------- .nv.constant0._ZN7cutlass13device_kernelIN5flash19enable_sm80_to_sm89INS1_16FlashAttnFwdSm80INS1_25CollectiveMainloopFwdSm80ILi4ELi1ELb0EN4cute5tupleIJNS5_1CILi128EEENS7_ILi48EEENS7_ILi96EEEEEELi96ENS_6half_tEfNS_4arch4Sm80ELb1ELb0ELb0ELb1ELb0ELb1ELb1ELb1EEENS1_21CollectiveEpilogueFwdINS6_IJS8_SA_S9_EEENS6_IJNS7_ILi1EEESI_SI_EEESC_SE_Li128ELb1ELb1ELb1ELb0EEENS1_36VarlenDynamicPersistentTileSchedulerILi128ELi48ELi128ELi128ELb1ELb1ELb0ELb1ELb1ELb1EEEEEEEEEvNT_6ParamsE --------------------------
	.section	.nv.constant0._ZN7cutlass13device_kernelIN5flash19enable_sm80_to_sm89INS1_16FlashAttnFwdSm80INS1_25CollectiveMainloopFwdSm80ILi4ELi1ELb0EN4cute5tupleIJNS5_1CILi128EEENS7_ILi48EEENS7_ILi96EEEEEELi96ENS_6half_tEfNS_4arch4Sm80ELb1ELb0ELb0ELb1ELb0ELb1ELb1ELb1EEENS1_21CollectiveEpilogueFwdINS6_IJS8_SA_S9_EEENS6_IJNS7_ILi1EEESI_SI_EEESC_SE_Li128ELb1ELb1ELb1ELb0EEENS1_36VarlenDynamicPersistentTileSchedulerILi128ELi48ELi128ELi128ELb1ELb1ELb0ELb1ELb1ELb1EEEEEEEEEvNT_6ParamsE,"a",@progbits
	.sectionflags	@""
	.align	4
.nv.constant0._ZN7cutlass13device_kernelIN5flash19enable_sm80_to_sm89INS1_16FlashAttnFwdSm80INS1_25CollectiveMainloopFwdSm80ILi4ELi1ELb0EN4cute5tupleIJNS5_1CILi128EEENS7_ILi48EEENS7_ILi96EEEEEELi96ENS_6half_tEfNS_4arch4Sm80ELb1ELb0ELb0ELb1ELb0ELb1ELb1ELb1EEENS1_21CollectiveEpilogueFwdINS6_IJS8_SA_S9_EEENS6_IJNS7_ILi1EEESI_SI_EEESC_SE_Li128ELb1ELb1ELb1ELb0EEENS1_36VarlenDynamicPersistentTileSchedulerILi128ELi48ELi128ELi128ELb1ELb1ELb0ELb1ELb1ELb1EEEEEEEEEvNT_6ParamsE:
	.zero		1608


//--------------------- SYMBOLS --------------------------

	.type		.nv.reservedSmem.offset0,@object
	.size		.nv.reservedSmem.offset0,0x4
